//
// Generated by NVIDIA NVVM Compiler
//
// Compiler Build ID: CL-36424714
// Cuda compilation tools, release 13.0, V13.0.88
// Based on NVVM 20.0.0
//

.version 9.0
.target sm_100
.address_size 64

	// .globl	_Z14strided_accessPKfPfii

.visible .entry _Z14strided_accessPKfPfii(
	.param .u64 .ptr .align 1 _Z14strided_accessPKfPfii_param_0,
	.param .u64 .ptr .align 1 _Z14strided_accessPKfPfii_param_1,
	.param .u32 _Z14strided_accessPKfPfii_param_2,
	.param .u32 _Z14strided_accessPKfPfii_param_3
)
{
	.reg .pred 	%p<4>;
	.reg .b32 	%r<15>;
	.reg .b32 	%f<3>;
	.reg .b64 	%rd<9>;

	ld.param.u64 	%rd1, [_Z14strided_accessPKfPfii_param_0];
	ld.param.u64 	%rd2, [_Z14strided_accessPKfPfii_param_1];
	ld.param.u32 	%r3, [_Z14strided_accessPKfPfii_param_2];
	ld.param.u32 	%r5, [_Z14strided_accessPKfPfii_param_3];
	mov.u32 	%r6, %ctaid.x;
	mov.u32 	%r7, %ntid.x;
	mov.u32 	%r8, %tid.x;
	mad.lo.s32 	%r1, %r6, %r7, %r8;
	mov.u32 	%r9, %ctaid.y;
	mov.u32 	%r10, %ntid.y;
	mov.u32 	%r11, %tid.y;
	mad.lo.s32 	%r12, %r9, %r10, %r11;
	setp.ge.s32 	%p1, %r1, %r3;
	setp.ge.s32 	%p2, %r12, %r5;
	or.pred  	%p3, %p1, %p2;
	@%p3 bra 	$L__BB0_2;
	cvta.to.global.u64 	%rd3, %rd1;
	cvta.to.global.u64 	%rd4, %rd2;
	mad.lo.s32 	%r13, %r5, %r1, %r12;
	mad.lo.s32 	%r14, %r3, %r12, %r1;
	mul.wide.s32 	%rd5, %r13, 4;
	add.s64 	%rd6, %rd3, %rd5;
	ld.global.f32 	%f1, [%rd6];
	add.f32 	%f2, %f1, %f1;
	mul.wide.s32 	%rd7, %r14, 4;
	add.s64 	%rd8, %rd4, %rd7;
	st.global.f32 	[%rd8], %f2;
$L__BB0_2:
	ret;

}
	// .globl	_Z16coalesced_accessPKfPfii
.visible .entry _Z16coalesced_accessPKfPfii(
	.param .u64 .ptr .align 1 _Z16coalesced_accessPKfPfii_param_0,
	.param .u64 .ptr .align 1 _Z16coalesced_accessPKfPfii_param_1,
	.param .u32 _Z16coalesced_accessPKfPfii_param_2,
	.param .u32 _Z16coalesced_accessPKfPfii_param_3
)
{
	.reg .pred 	%p<4>;
	.reg .b32 	%r<14>;
	.reg .b32 	%f<3>;
	.reg .b64 	%rd<8>;

	ld.param.u64 	%rd1, [_Z16coalesced_accessPKfPfii_param_0];
	ld.param.u64 	%rd2, [_Z16coalesced_accessPKfPfii_param_1];
	ld.param.u32 	%r3, [_Z16coalesced_accessPKfPfii_param_2];
	ld.param.u32 	%r4, [_Z16coalesced_accessPKfPfii_param_3];
	mov.u32 	%r6, %ctaid.x;
	mov.u32 	%r7, %ntid.x;
	mov.u32 	%r8, %tid.x;
	mad.lo.s32 	%r1, %r6, %r7, %r8;
	mov.u32 	%r9, %ctaid.y;
	mov.u32 	%r10, %ntid.y;
	mov.u32 	%r11, %tid.y;
	mad.lo.s32 	%r12, %r9, %r10, %r11;
	setp.ge.s32 	%p1, %r1, %r3;
	setp.ge.s32 	%p2, %r12, %r4;
	or.pred  	%p3, %p1, %p2;
	@%p3 bra 	$L__BB1_2;
	cvta.to.global.u64 	%rd3, %rd1;
	cvta.to.global.u64 	%rd4, %rd2;
	mad.lo.s32 	%r13, %r3, %r12, %r1;
	mul.wide.s32 	%rd5, %r13, 4;
	add.s64 	%rd6, %rd3, %rd5;
	ld.global.f32 	%f1, [%rd6];
	add.f32 	%f2, %f1, %f1;
	add.s64 	%rd7, %rd4, %rd5;
	st.global.f32 	[%rd7], %f2;
$L__BB1_2:
	ret;

}
	// .globl	_Z12scale_kernelPKfPffi
.visible .entry _Z12scale_kernelPKfPffi(
	.param .u64 .ptr .align 1 _Z12scale_kernelPKfPffi_param_0,
	.param .u64 .ptr .align 1 _Z12scale_kernelPKfPffi_param_1,
	.param .f32 _Z12scale_kernelPKfPffi_param_2,
	.param .u32 _Z12scale_kernelPKfPffi_param_3
)
{
	.reg .pred 	%p<2>;
	.reg .b32 	%r<6>;
	.reg .b32 	%f<4>;
	.reg .b64 	%rd<8>;

	ld.param.u64 	%rd1, [_Z12scale_kernelPKfPffi_param_0];
	ld.param.u64 	%rd2, [_Z12scale_kernelPKfPffi_param_1];
	ld.param.f32 	%f1, [_Z12scale_kernelPKfPffi_param_2];
	ld.param.u32 	%r2, [_Z12scale_kernelPKfPffi_param_3];
	mov.u32 	%r3, %ctaid.x;
	mov.u32 	%r4, %ntid.x;
	mov.u32 	%r5, %tid.x;
	mad.lo.s32 	%r1, %r3, %r4, %r5;
	setp.ge.s32 	%p1, %r1, %r2;
	@%p1 bra 	$L__BB2_2;
	cvta.to.global.u64 	%rd3, %rd1;
	cvta.to.global.u64 	%rd4, %rd2;
	mul.wide.s32 	%rd5, %r1, 4;
	add.s64 	%rd6, %rd3, %rd5;
	ld.global.f32 	%f2, [%rd6];
	mul.f32 	%f3, %f1, %f2;
	add.s64 	%rd7, %rd4, %rd5;
	st.global.f32 	[%rd7], %f3;
$L__BB2_2:
	ret;

}
	// .globl	_Z10add_kernelPKfS0_Pfi
.visible .entry _Z10add_kernelPKfS0_Pfi(
	.param .u64 .ptr .align 1 _Z10add_kernelPKfS0_Pfi_param_0,
	.param .u64 .ptr .align 1 _Z10add_kernelPKfS0_Pfi_param_1,
	.param .u64 .ptr .align 1 _Z10add_kernelPKfS0_Pfi_param_2,
	.param .u32 _Z10add_kernelPKfS0_Pfi_param_3
)
{
	.reg .pred 	%p<2>;
	.reg .b32 	%r<6>;
	.reg .b32 	%f<4>;
	.reg .b64 	%rd<11>;

	ld.param.u64 	%rd1, [_Z10add_kernelPKfS0_Pfi_param_0];
	ld.param.u64 	%rd2, [_Z10add_kernelPKfS0_Pfi_param_1];
	ld.param.u64 	%rd3, [_Z10add_kernelPKfS0_Pfi_param_2];
	ld.param.u32 	%r2, [_Z10add_kernelPKfS0_Pfi_param_3];
	mov.u32 	%r3, %ctaid.x;
	mov.u32 	%r4, %ntid.x;
	mov.u32 	%r5, %tid.x;
	mad.lo.s32 	%r1, %r3, %r4, %r5;
	setp.ge.s32 	%p1, %r1, %r2;
	@%p1 bra 	$L__BB3_2;
	cvta.to.global.u64 	%rd4, %rd1;
	cvta.to.global.u64 	%rd5, %rd2;
	cvta.to.global.u64 	%rd6, %rd3;
	mul.wide.s32 	%rd7, %r1, 4;
	add.s64 	%rd8, %rd4, %rd7;
	ld.global.f32 	%f1, [%rd8];
	add.s64 	%rd9, %rd5, %rd7;
	ld.global.f32 	%f2, [%rd9];
	add.f32 	%f3, %f1, %f2;
	add.s64 	%rd10, %rd6, %rd7;
	st.global.f32 	[%rd10], %f3;
$L__BB3_2:
	ret;

}
	// .globl	_Z15fused_scale_addPKfS0_Pfffi
.visible .entry _Z15fused_scale_addPKfS0_Pfffi(
	.param .u64 .ptr .align 1 _Z15fused_scale_addPKfS0_Pfffi_param_0,
	.param .u64 .ptr .align 1 _Z15fused_scale_addPKfS0_Pfffi_param_1,
	.param .u64 .ptr .align 1 _Z15fused_scale_addPKfS0_Pfffi_param_2,
	.param .f32 _Z15fused_scale_addPKfS0_Pfffi_param_3,
	.param .f32 _Z15fused_scale_addPKfS0_Pfffi_param_4,
	.param .u32 _Z15fused_scale_addPKfS0_Pfffi_param_5
)
{
	.reg .pred 	%p<2>;
	.reg .b32 	%r<6>;
	.reg .b32 	%f<7>;
	.reg .b64 	%rd<11>;

	ld.param.u64 	%rd1, [_Z15fused_scale_addPKfS0_Pfffi_param_0];
	ld.param.u64 	%rd2, [_Z15fused_scale_addPKfS0_Pfffi_param_1];
	ld.param.u64 	%rd3, [_Z15fused_scale_addPKfS0_Pfffi_param_2];
	ld.param.f32 	%f1, [_Z15fused_scale_addPKfS0_Pfffi_param_3];
	ld.param.f32 	%f2, [_Z15fused_scale_addPKfS0_Pfffi_param_4];
	ld.param.u32 	%r2, [_Z15fused_scale_addPKfS0_Pfffi_param_5];
	mov.u32 	%r3, %ctaid.x;
	mov.u32 	%r4, %ntid.x;
	mov.u32 	%r5, %tid.x;
	mad.lo.s32 	%r1, %r3, %r4, %r5;
	setp.ge.s32 	%p1, %r1, %r2;
	@%p1 bra 	$L__BB4_2;
	cvta.to.global.u64 	%rd4, %rd1;
	cvta.to.global.u64 	%rd5, %rd2;
	cvta.to.global.u64 	%rd6, %rd3;
	mul.wide.s32 	%rd7, %r1, 4;
	add.s64 	%rd8, %rd4, %rd7;
	ld.global.f32 	%f3, [%rd8];
	add.s64 	%rd9, %rd5, %rd7;
	ld.global.f32 	%f4, [%rd9];
	mul.f32 	%f5, %f2, %f4;
	fma.rn.f32 	%f6, %f1, %f3, %f5;
	add.s64 	%rd10, %rd6, %rd7;
	st.global.f32 	[%rd10], %f6;
$L__BB4_2:
	ret;

}
	// .globl	_Z7low_ilpPKfPfi
.visible .entry _Z7low_ilpPKfPfi(
	.param .u64 .ptr .align 1 _Z7low_ilpPKfPfi_param_0,
	.param .u64 .ptr .align 1 _Z7low_ilpPKfPfi_param_1,
	.param .u32 _Z7low_ilpPKfPfi_param_2
)
{
	.reg .pred 	%p<2>;
	.reg .b32 	%r<6>;
	.reg .b32 	%f<102>;
	.reg .b64 	%rd<8>;

	ld.param.u64 	%rd1, [_Z7low_ilpPKfPfi_param_0];
	ld.param.u64 	%rd2, [_Z7low_ilpPKfPfi_param_1];
	ld.param.u32 	%r2, [_Z7low_ilpPKfPfi_param_2];
	mov.u32 	%r3, %ctaid.x;
	mov.u32 	%r4, %ntid.x;
	mov.u32 	%r5, %tid.x;
	mad.lo.s32 	%r1, %r3, %r4, %r5;
	setp.ge.s32 	%p1, %r1, %r2;
	@%p1 bra 	$L__BB5_2;
	cvta.to.global.u64 	%rd3, %rd2;
	cvta.to.global.u64 	%rd4, %rd1;
	mul.wide.s32 	%rd5, %r1, 4;
	add.s64 	%rd6, %rd4, %rd5;
	ld.global.f32 	%f1, [%rd6];
	fma.rn.f32 	%f2, %f1, 0f3F800347, 0f38D1B717;
	fma.rn.f32 	%f3, %f2, 0f3F800347, 0f38D1B717;
	fma.rn.f32 	%f4, %f3, 0f3F800347, 0f38D1B717;
	fma.rn.f32 	%f5, %f4, 0f3F800347, 0f38D1B717;
	fma.rn.f32 	%f6, %f5, 0f3F800347, 0f38D1B717;
	fma.rn.f32 	%f7, %f6, 0f3F800347, 0f38D1B717;
	fma.rn.f32 	%f8, %f7, 0f3F800347, 0f38D1B717;
	fma.rn.f32 	%f9, %f8, 0f3F800347, 0f38D1B717;
	fma.rn.f32 	%f10, %f9, 0f3F800347, 0f38D1B717;
	fma.rn.f32 	%f11, %f10, 0f3F800347, 0f38D1B717;
	fma.rn.f32 	%f12, %f11, 0f3F800347, 0f38D1B717;
	fma.rn.f32 	%f13, %f12, 0f3F800347, 0f38D1B717;
	fma.rn.f32 	%f14, %f13, 0f3F800347, 0f38D1B717;
	fma.rn.f32 	%f15, %f14, 0f3F800347, 0f38D1B717;
	fma.rn.f32 	%f16, %f15, 0f3F800347, 0f38D1B717;
	fma.rn.f32 	%f17, %f16, 0f3F800347, 0f38D1B717;
	fma.rn.f32 	%f18, %f17, 0f3F800347, 0f38D1B717;
	fma.rn.f32 	%f19, %f18, 0f3F800347, 0f38D1B717;
	fma.rn.f32 	%f20, %f19, 0f3F800347, 0f38D1B717;
	fma.rn.f32 	%f21, %f20, 0f3F800347, 0f38D1B717;
	fma.rn.f32 	%f22, %f21, 0f3F800347, 0f38D1B717;
	fma.rn.f32 	%f23, %f22, 0f3F800347, 0f38D1B717;
	fma.rn.f32 	%f24, %f23, 0f3F800347, 0f38D1B717;
	fma.rn.f32 	%f25, %f24, 0f3F800347, 0f38D1B717;
	fma.rn.f32 	%f26, %f25, 0f3F800347, 0f38D1B717;
	fma.rn.f32 	%f27, %f26, 0f3F800347, 0f38D1B717;
	fma.rn.f32 	%f28, %f27, 0f3F800347, 0f38D1B717;
	fma.rn.f32 	%f29, %f28, 0f3F800347, 0f38D1B717;
	fma.rn.f32 	%f30, %f29, 0f3F800347, 0f38D1B717;
	fma.rn.f32 	%f31, %f30, 0f3F800347, 0f38D1B717;
	fma.rn.f32 	%f32, %f31, 0f3F800347, 0f38D1B717;
	fma.rn.f32 	%f33, %f32, 0f3F800347, 0f38D1B717;
	fma.rn.f32 	%f34, %f33, 0f3F800347, 0f38D1B717;
	fma.rn.f32 	%f35, %f34, 0f3F800347, 0f38D1B717;
	fma.rn.f32 	%f36, %f35, 0f3F800347, 0f38D1B717;
	fma.rn.f32 	%f37, %f36, 0f3F800347, 0f38D1B717;
	fma.rn.f32 	%f38, %f37, 0f3F800347, 0f38D1B717;
	fma.rn.f32 	%f39, %f38, 0f3F800347, 0f38D1B717;
	fma.rn.f32 	%f40, %f39, 0f3F800347, 0f38D1B717;
	fma.rn.f32 	%f41, %f40, 0f3F800347, 0f38D1B717;
	fma.rn.f32 	%f42, %f41, 0f3F800347, 0f38D1B717;
	fma.rn.f32 	%f43, %f42, 0f3F800347, 0f38D1B717;
	fma.rn.f32 	%f44, %f43, 0f3F800347, 0f38D1B717;
	fma.rn.f32 	%f45, %f44, 0f3F800347, 0f38D1B717;
	fma.rn.f32 	%f46, %f45, 0f3F800347, 0f38D1B717;
	fma.rn.f32 	%f47, %f46, 0f3F800347, 0f38D1B717;
	fma.rn.f32 	%f48, %f47, 0f3F800347, 0f38D1B717;
	fma.rn.f32 	%f49, %f48, 0f3F800347, 0f38D1B717;
	fma.rn.f32 	%f50, %f49, 0f3F800347, 0f38D1B717;
	fma.rn.f32 	%f51, %f50, 0f3F800347, 0f38D1B717;
	fma.rn.f32 	%f52, %f51, 0f3F800347, 0f38D1B717;
	fma.rn.f32 	%f53, %f52, 0f3F800347, 0f38D1B717;
	fma.rn.f32 	%f54, %f53, 0f3F800347, 0f38D1B717;
	fma.rn.f32 	%f55, %f54, 0f3F800347, 0f38D1B717;
	fma.rn.f32 	%f56, %f55, 0f3F800347, 0f38D1B717;
	fma.rn.f32 	%f57, %f56, 0f3F800347, 0f38D1B717;
	fma.rn.f32 	%f58, %f57, 0f3F800347, 0f38D1B717;
	fma.rn.f32 	%f59, %f58, 0f3F800347, 0f38D1B717;
	fma.rn.f32 	%f60, %f59, 0f3F800347, 0f38D1B717;
	fma.rn.f32 	%f61, %f60, 0f3F800347, 0f38D1B717;
	fma.rn.f32 	%f62, %f61, 0f3F800347, 0f38D1B717;
	fma.rn.f32 	%f63, %f62, 0f3F800347, 0f38D1B717;
	fma.rn.f32 	%f64, %f63, 0f3F800347, 0f38D1B717;
	fma.rn.f32 	%f65, %f64, 0f3F800347, 0f38D1B717;
	fma.rn.f32 	%f66, %f65, 0f3F800347, 0f38D1B717;
	fma.rn.f32 	%f67, %f66, 0f3F800347, 0f38D1B717;
	fma.rn.f32 	%f68, %f67, 0f3F800347, 0f38D1B717;
	fma.rn.f32 	%f69, %f68, 0f3F800347, 0f38D1B717;
	fma.rn.f32 	%f70, %f69, 0f3F800347, 0f38D1B717;
	fma.rn.f32 	%f71, %f70, 0f3F800347, 0f38D1B717;
	fma.rn.f32 	%f72, %f71, 0f3F800347, 0f38D1B717;
	fma.rn.f32 	%f73, %f72, 0f3F800347, 0f38D1B717;
	fma.rn.f32 	%f74, %f73, 0f3F800347, 0f38D1B717;
	fma.rn.f32 	%f75, %f74, 0f3F800347, 0f38D1B717;
	fma.rn.f32 	%f76, %f75, 0f3F800347, 0f38D1B717;
	fma.rn.f32 	%f77, %f76, 0f3F800347, 0f38D1B717;
	fma.rn.f32 	%f78, %f77, 0f3F800347, 0f38D1B717;
	fma.rn.f32 	%f79, %f78, 0f3F800347, 0f38D1B717;
	fma.rn.f32 	%f80, %f79, 0f3F800347, 0f38D1B717;
	fma.rn.f32 	%f81, %f80, 0f3F800347, 0f38D1B717;
	fma.rn.f32 	%f82, %f81, 0f3F800347, 0f38D1B717;
	fma.rn.f32 	%f83, %f82, 0f3F800347, 0f38D1B717;
	fma.rn.f32 	%f84, %f83, 0f3F800347, 0f38D1B717;
	fma.rn.f32 	%f85, %f84, 0f3F800347, 0f38D1B717;
	fma.rn.f32 	%f86, %f85, 0f3F800347, 0f38D1B717;
	fma.rn.f32 	%f87, %f86, 0f3F800347, 0f38D1B717;
	fma.rn.f32 	%f88, %f87, 0f3F800347, 0f38D1B717;
	fma.rn.f32 	%f89, %f88, 0f3F800347, 0f38D1B717;
	fma.rn.f32 	%f90, %f89, 0f3F800347, 0f38D1B717;
	fma.rn.f32 	%f91, %f90, 0f3F800347, 0f38D1B717;
	fma.rn.f32 	%f92, %f91, 0f3F800347, 0f38D1B717;
	fma.rn.f32 	%f93, %f92, 0f3F800347, 0f38D1B717;
	fma.rn.f32 	%f94, %f93, 0f3F800347, 0f38D1B717;
	fma.rn.f32 	%f95, %f94, 0f3F800347, 0f38D1B717;
	fma.rn.f32 	%f96, %f95, 0f3F800347, 0f38D1B717;
	fma.rn.f32 	%f97, %f96, 0f3F800347, 0f38D1B717;
	fma.rn.f32 	%f98, %f97, 0f3F800347, 0f38D1B717;
	fma.rn.f32 	%f99, %f98, 0f3F800347, 0f38D1B717;
	fma.rn.f32 	%f100, %f99, 0f3F800347, 0f38D1B717;
	fma.rn.f32 	%f101, %f100, 0f3F800347, 0f38D1B717;
	add.s64 	%rd7, %rd3, %rd5;
	st.global.f32 	[%rd7], %f101;
$L__BB5_2:
	ret;

}
	// .globl	_Z8high_ilpPKfPfi
.visible .entry _Z8high_ilpPKfPfi(
	.param .u64 .ptr .align 1 _Z8high_ilpPKfPfi_param_0,
	.param .u64 .ptr .align 1 _Z8high_ilpPKfPfi_param_1,
	.param .u32 _Z8high_ilpPKfPfi_param_2
)
{
	.reg .pred 	%p<2>;
	.reg .b32 	%r<6>;
	.reg .b32 	%f<105>;
	.reg .b64 	%rd<8>;

	ld.param.u64 	%rd1, [_Z8high_ilpPKfPfi_param_0];
	ld.param.u64 	%rd2, [_Z8high_ilpPKfPfi_param_1];
	ld.param.u32 	%r2, [_Z8high_ilpPKfPfi_param_2];
	mov.u32 	%r3, %ctaid.x;
	mov.u32 	%r4, %ntid.x;
	mov.u32 	%r5, %tid.x;
	mad.lo.s32 	%r1, %r3, %r4, %r5;
	setp.ge.s32 	%p1, %r1, %r2;
	@%p1 bra 	$L__BB6_2;
	cvta.to.global.u64 	%rd3, %rd2;
	cvta.to.global.u64 	%rd4, %rd1;
	mul.wide.s32 	%rd5, %r1, 4;
	add.s64 	%rd6, %rd4, %rd5;
	ld.global.f32 	%f1, [%rd6];
	fma.rn.f32 	%f2, %f1, 0f3F800347, 0f38D1B717;
	fma.rn.f32 	%f3, %f1, 0f3F80068E, 0f3951B717;
	fma.rn.f32 	%f4, %f1, 0f3F8009D5, 0f399D4952;
	fma.rn.f32 	%f5, %f1, 0f3F800D1B, 0f39D1B717;
	fma.rn.f32 	%f6, %f2, 0f3F800347, 0f38D1B717;
	fma.rn.f32 	%f7, %f3, 0f3F80068E, 0f3951B717;
	fma.rn.f32 	%f8, %f4, 0f3F8009D5, 0f399D4952;
	fma.rn.f32 	%f9, %f5, 0f3F800D1B, 0f39D1B717;
	fma.rn.f32 	%f10, %f6, 0f3F800347, 0f38D1B717;
	fma.rn.f32 	%f11, %f7, 0f3F80068E, 0f3951B717;
	fma.rn.f32 	%f12, %f8, 0f3F8009D5, 0f399D4952;
	fma.rn.f32 	%f13, %f9, 0f3F800D1B, 0f39D1B717;
	fma.rn.f32 	%f14, %f10, 0f3F800347, 0f38D1B717;
	fma.rn.f32 	%f15, %f11, 0f3F80068E, 0f3951B717;
	fma.rn.f32 	%f16, %f12, 0f3F8009D5, 0f399D4952;
	fma.rn.f32 	%f17, %f13, 0f3F800D1B, 0f39D1B717;
	fma.rn.f32 	%f18, %f14, 0f3F800347, 0f38D1B717;
	fma.rn.f32 	%f19, %f15, 0f3F80068E, 0f3951B717;
	fma.rn.f32 	%f20, %f16, 0f3F8009D5, 0f399D4952;
	fma.rn.f32 	%f21, %f17, 0f3F800D1B, 0f39D1B717;
	fma.rn.f32 	%f22, %f18, 0f3F800347, 0f38D1B717;
	fma.rn.f32 	%f23, %f19, 0f3F80068E, 0f3951B717;
	fma.rn.f32 	%f24, %f20, 0f3F8009D5, 0f399D4952;
	fma.rn.f32 	%f25, %f21, 0f3F800D1B, 0f39D1B717;
	fma.rn.f32 	%f26, %f22, 0f3F800347, 0f38D1B717;
	fma.rn.f32 	%f27, %f23, 0f3F80068E, 0f3951B717;
	fma.rn.f32 	%f28, %f24, 0f3F8009D5, 0f399D4952;
	fma.rn.f32 	%f29, %f25, 0f3F800D1B, 0f39D1B717;
	fma.rn.f32 	%f30, %f26, 0f3F800347, 0f38D1B717;
	fma.rn.f32 	%f31, %f27, 0f3F80068E, 0f3951B717;
	fma.rn.f32 	%f32, %f28, 0f3F8009D5, 0f399D4952;
	fma.rn.f32 	%f33, %f29, 0f3F800D1B, 0f39D1B717;
	fma.rn.f32 	%f34, %f30, 0f3F800347, 0f38D1B717;
	fma.rn.f32 	%f35, %f31, 0f3F80068E, 0f3951B717;
	fma.rn.f32 	%f36, %f32, 0f3F8009D5, 0f399D4952;
	fma.rn.f32 	%f37, %f33, 0f3F800D1B, 0f39D1B717;
	fma.rn.f32 	%f38, %f34, 0f3F800347, 0f38D1B717;
	fma.rn.f32 	%f39, %f35, 0f3F80068E, 0f3951B717;
	fma.rn.f32 	%f40, %f36, 0f3F8009D5, 0f399D4952;
	fma.rn.f32 	%f41, %f37, 0f3F800D1B, 0f39D1B717;
	fma.rn.f32 	%f42, %f38, 0f3F800347, 0f38D1B717;
	fma.rn.f32 	%f43, %f39, 0f3F80068E, 0f3951B717;
	fma.rn.f32 	%f44, %f40, 0f3F8009D5, 0f399D4952;
	fma.rn.f32 	%f45, %f41, 0f3F800D1B, 0f39D1B717;
	fma.rn.f32 	%f46, %f42, 0f3F800347, 0f38D1B717;
	fma.rn.f32 	%f47, %f43, 0f3F80068E, 0f3951B717;
	fma.rn.f32 	%f48, %f44, 0f3F8009D5, 0f399D4952;
	fma.rn.f32 	%f49, %f45, 0f3F800D1B, 0f39D1B717;
	fma.rn.f32 	%f50, %f46, 0f3F800347, 0f38D1B717;
	fma.rn.f32 	%f51, %f47, 0f3F80068E, 0f3951B717;
	fma.rn.f32 	%f52, %f48, 0f3F8009D5, 0f399D4952;
	fma.rn.f32 	%f53, %f49, 0f3F800D1B, 0f39D1B717;
	fma.rn.f32 	%f54, %f50, 0f3F800347, 0f38D1B717;
	fma.rn.f32 	%f55, %f51, 0f3F80068E, 0f3951B717;
	fma.rn.f32 	%f56, %f52, 0f3F8009D5, 0f399D4952;
	fma.rn.f32 	%f57, %f53, 0f3F800D1B, 0f39D1B717;
	fma.rn.f32 	%f58, %f54, 0f3F800347, 0f38D1B717;
	fma.rn.f32 	%f59, %f55, 0f3F80068E, 0f3951B717;
	fma.rn.f32 	%f60, %f56, 0f3F8009D5, 0f399D4952;
	fma.rn.f32 	%f61, %f57, 0f3F800D1B, 0f39D1B717;
	fma.rn.f32 	%f62, %f58, 0f3F800347, 0f38D1B717;
	fma.rn.f32 	%f63, %f59, 0f3F80068E, 0f3951B717;
	fma.rn.f32 	%f64, %f60, 0f3F8009D5, 0f399D4952;
	fma.rn.f32 	%f65, %f61, 0f3F800D1B, 0f39D1B717;
	fma.rn.f32 	%f66, %f62, 0f3F800347, 0f38D1B717;
	fma.rn.f32 	%f67, %f63, 0f3F80068E, 0f3951B717;
	fma.rn.f32 	%f68, %f64, 0f3F8009D5, 0f399D4952;
	fma.rn.f32 	%f69, %f65, 0f3F800D1B, 0f39D1B717;
	fma.rn.f32 	%f70, %f66, 0f3F800347, 0f38D1B717;
	fma.rn.f32 	%f71, %f67, 0f3F80068E, 0f3951B717;
	fma.rn.f32 	%f72, %f68, 0f3F8009D5, 0f399D4952;
	fma.rn.f32 	%f73, %f69, 0f3F800D1B, 0f39D1B717;
	fma.rn.f32 	%f74, %f70, 0f3F800347, 0f38D1B717;
	fma.rn.f32 	%f75, %f71, 0f3F80068E, 0f3951B717;
	fma.rn.f32 	%f76, %f72, 0f3F8009D5, 0f399D4952;
	fma.rn.f32 	%f77, %f73, 0f3F800D1B, 0f39D1B717;
	fma.rn.f32 	%f78, %f74, 0f3F800347, 0f38D1B717;
	fma.rn.f32 	%f79, %f75, 0f3F80068E, 0f3951B717;
	fma.rn.f32 	%f80, %f76, 0f3F8009D5, 0f399D4952;
	fma.rn.f32 	%f81, %f77, 0f3F800D1B, 0f39D1B717;
	fma.rn.f32 	%f82, %f78, 0f3F800347, 0f38D1B717;
	fma.rn.f32 	%f83, %f79, 0f3F80068E, 0f3951B717;
	fma.rn.f32 	%f84, %f80, 0f3F8009D5, 0f399D4952;
	fma.rn.f32 	%f85, %f81, 0f3F800D1B, 0f39D1B717;
	fma.rn.f32 	%f86, %f82, 0f3F800347, 0f38D1B717;
	fma.rn.f32 	%f87, %f83, 0f3F80068E, 0f3951B717;
	fma.rn.f32 	%f88, %f84, 0f3F8009D5, 0f399D4952;
	fma.rn.f32 	%f89, %f85, 0f3F800D1B, 0f39D1B717;
	fma.rn.f32 	%f90, %f86, 0f3F800347, 0f38D1B717;
	fma.rn.f32 	%f91, %f87, 0f3F80068E, 0f3951B717;
	fma.rn.f32 	%f92, %f88, 0f3F8009D5, 0f399D4952;
	fma.rn.f32 	%f93, %f89, 0f3F800D1B, 0f39D1B717;
	fma.rn.f32 	%f94, %f90, 0f3F800347, 0f38D1B717;
	fma.rn.f32 	%f95, %f91, 0f3F80068E, 0f3951B717;
	fma.rn.f32 	%f96, %f92, 0f3F8009D5, 0f399D4952;
	fma.rn.f32 	%f97, %f93, 0f3F800D1B, 0f39D1B717;
	fma.rn.f32 	%f98, %f94, 0f3F800347, 0f38D1B717;
	fma.rn.f32 	%f99, %f95, 0f3F80068E, 0f3951B717;
	fma.rn.f32 	%f100, %f96, 0f3F8009D5, 0f399D4952;
	fma.rn.f32 	%f101, %f97, 0f3F800D1B, 0f39D1B717;
	add.f32 	%f102, %f98, %f99;
	add.f32 	%f103, %f102, %f100;
	add.f32 	%f104, %f103, %f101;
	add.s64 	%rd7, %rd3, %rd5;
	st.global.f32 	[%rd7], %f104;
$L__BB6_2:
	ret;

}


// ===== COMPILED SASS (sm_100) =====

	.target	sm_100

	.elftype	@"ET_EXEC"


//--------------------- .note.nv.tkinfo           --------------------------
	.section	.note.nv.tkinfo,"",@"SHT_NOTE"
	.sectionflags	@"SHF_NOTE_NV_TKINFO"
	.tkinfo
        /*0018*/ 	.word	0x00000002
        /*0030*/ 	.string	""
        /*0030*/ 	.string	"ptxas"
        /*0030*/ 	.string	"Cuda compilation tools, release 13.0, V13.0.88"
        /*0030*/ 	.string	"Build cuda_13.0.r13.0/compiler.36424714_0"
        /*0030*/ 	.string	"-arch sm_100 -m 64 "



//--------------------- .note.nv.cuinfo           --------------------------
	.section	.note.nv.cuinfo,"",@"SHT_NOTE"
	.sectionflags	@"SHF_NOTE_NV_CUINFO"
        /*0018*/ 	.short	0x0002
        /*001a*/ 	.short	0x0064
        /*001c*/ 	.short	0x0082
	.zero		2


//--------------------- .nv.info                  --------------------------
	.section	.nv.info,"",@"SHT_CUDA_INFO"
	.align	4


	//----- nvinfo : EIATTR_REGCOUNT
	.align		4
        /*0000*/ 	.byte	0x04, 0x2f
        /*0002*/ 	.short	(.L_1 - .L_0)
	.align		4
.L_0:
        /*0004*/ 	.word	index@(_Z14strided_accessPKfPfii)
        /*0008*/ 	.word	0x0000000a


	//----- nvinfo : EIATTR_FRAME_SIZE
	.align		4
.L_1:
        /*000c*/ 	.byte	0x04, 0x11
        /*000e*/ 	.short	(.L_3 - .L_2)
	.align		4
.L_2:
        /*0010*/ 	.word	index@(_Z14strided_accessPKfPfii)
        /*0014*/ 	.word	0x00000000


	//----- nvinfo : EIATTR_REGCOUNT
	.align		4
.L_3:
        /*0018*/ 	.byte	0x04, 0x2f
        /*001a*/ 	.short	(.L_5 - .L_4)
	.align		4
.L_4:
        /*001c*/ 	.word	index@(_Z16coalesced_accessPKfPfii)
        /*0020*/ 	.word	0x0000000a


	//----- nvinfo : EIATTR_FRAME_SIZE
	.align		4
.L_5:
        /*0024*/ 	.byte	0x04, 0x11
        /*0026*/ 	.short	(.L_7 - .L_6)
	.align		4
.L_6:
        /*0028*/ 	.word	index@(_Z16coalesced_accessPKfPfii)
        /*002c*/ 	.word	0x00000000


	//----- nvinfo : EIATTR_REGCOUNT
	.align		4
.L_7:
        /*0030*/ 	.byte	0x04, 0x2f
        /*0032*/ 	.short	(.L_9 - .L_8)
	.align		4
.L_8:
        /*0034*/ 	.word	index@(_Z12scale_kernelPKfPffi)
        /*0038*/ 	.word	0x0000000a


	//----- nvinfo : EIATTR_FRAME_SIZE
	.align		4
.L_9:
        /*003c*/ 	.byte	0x04, 0x11
        /*003e*/ 	.short	(.L_11 - .L_10)
	.align		4
.L_10:
        /*0040*/ 	.word	index@(_Z12scale_kernelPKfPffi)
        /*0044*/ 	.word	0x00000000


	//----- nvinfo : EIATTR_REGCOUNT
	.align		4
.L_11:
        /*0048*/ 	.byte	0x04, 0x2f
        /*004a*/ 	.short	(.L_13 - .L_12)
	.align		4
.L_12:
        /*004c*/ 	.word	index@(_Z10add_kernelPKfS0_Pfi)
        /*0050*/ 	.word	0x0000000c


	//----- nvinfo : EIATTR_FRAME_SIZE
	.align		4
.L_13:
        /*0054*/ 	.byte	0x04, 0x11
        /*0056*/ 	.short	(.L_15 - .L_14)
	.align		4
.L_14:
        /*0058*/ 	.word	index@(_Z10add_kernelPKfS0_Pfi)
        /*005c*/ 	.word	0x00000000


	//----- nvinfo : EIATTR_REGCOUNT
	.align		4
.L_15:
        /*0060*/ 	.byte	0x04, 0x2f
        /*0062*/ 	.short	(.L_17 - .L_16)
	.align		4
.L_16:
        /*0064*/ 	.word	index@(_Z15fused_scale_addPKfS0_Pfffi)
        /*0068*/ 	.word	0x0000000e


	//----- nvinfo : EIATTR_FRAME_SIZE
	.align		4
.L_17:
        /*006c*/ 	.byte	0x04, 0x11
        /*006e*/ 	.short	(.L_19 - .L_18)
	.align		4
.L_18:
        /*0070*/ 	.word	index@(_Z15fused_scale_addPKfS0_Pfffi)
        /*0074*/ 	.word	0x00000000


	//----- nvinfo : EIATTR_REGCOUNT
	.align		4
.L_19:
        /*0078*/ 	.byte	0x04, 0x2f
        /*007a*/ 	.short	(.L_21 - .L_20)
	.align		4
.L_20:
        /*007c*/ 	.word	index@(_Z7low_ilpPKfPfi)
        /*0080*/ 	.word	0x00000008


	//----- nvinfo : EIATTR_FRAME_SIZE
	.align		4
.L_21:
        /*0084*/ 	.byte	0x04, 0x11
        /*0086*/ 	.short	(.L_23 - .L_22)
	.align		4
.L_22:
        /*0088*/ 	.word	index@(_Z7low_ilpPKfPfi)
        /*008c*/ 	.word	0x00000000


	//----- nvinfo : EIATTR_REGCOUNT
	.align		4
.L_23:
        /*0090*/ 	.byte	0x04, 0x2f
        /*0092*/ 	.short	(.L_25 - .L_24)
	.align		4
.L_24:
        /*0094*/ 	.word	index@(_Z8high_ilpPKfPfi)
        /*0098*/ 	.word	0x00000010


	//----- nvinfo : EIATTR_FRAME_SIZE
	.align		4
.L_25:
        /*009c*/ 	.byte	0x04, 0x11
        /*009e*/ 	.short	(.L_27 - .L_26)
	.align		4
.L_26:
        /*00a0*/ 	.word	index@(_Z8high_ilpPKfPfi)
        /*00a4*/ 	.word	0x00000000


	//----- nvinfo : EIATTR_MIN_STACK_SIZE
	.align		4
.L_27:
        /*00a8*/ 	.byte	0x04, 0x12
        /*00aa*/ 	.short	(.L_29 - .L_28)
	.align		4
.L_28:
        /*00ac*/ 	.word	index@(_Z8high_ilpPKfPfi)
        /*00b0*/ 	.word	0x00000000


	//----- nvinfo : EIATTR_MIN_STACK_SIZE
	.align		4
.L_29:
        /*00b4*/ 	.byte	0x04, 0x12
        /*00b6*/ 	.short	(.L_31 - .L_30)
	.align		4
.L_30:
        /*00b8*/ 	.word	index@(_Z7low_ilpPKfPfi)
        /*00bc*/ 	.word	0x00000000


	//----- nvinfo : EIATTR_MIN_STACK_SIZE
	.align		4
.L_31:
        /*00c0*/ 	.byte	0x04, 0x12
        /*00c2*/ 	.short	(.L_33 - .L_32)
	.align		4
.L_32:
        /*00c4*/ 	.word	index@(_Z15fused_scale_addPKfS0_Pfffi)
        /*00c8*/ 	.word	0x00000000


	//----- nvinfo : EIATTR_MIN_STACK_SIZE
	.align		4
.L_33:
        /*00cc*/ 	.byte	0x04, 0x12
        /*00ce*/ 	.short	(.L_35 - .L_34)
	.align		4
.L_34:
        /*00d0*/ 	.word	index@(_Z10add_kernelPKfS0_Pfi)
        /*00d4*/ 	.word	0x00000000


	//----- nvinfo : EIATTR_MIN_STACK_SIZE
	.align		4
.L_35:
        /*00d8*/ 	.byte	0x04, 0x12
        /*00da*/ 	.short	(.L_37 - .L_36)
	.align		4
.L_36:
        /*00dc*/ 	.word	index@(_Z12scale_kernelPKfPffi)
        /*00e0*/ 	.word	0x00000000


	//----- nvinfo : EIATTR_MIN_STACK_SIZE
	.align		4
.L_37:
        /*00e4*/ 	.byte	0x04, 0x12
        /*00e6*/ 	.short	(.L_39 - .L_38)
	.align		4
.L_38:
        /*00e8*/ 	.word	index@(_Z16coalesced_accessPKfPfii)
        /*00ec*/ 	.word	0x00000000


	//----- nvinfo : EIATTR_MIN_STACK_SIZE
	.align		4
.L_39:
        /*00f0*/ 	.byte	0x04, 0x12
        /*00f2*/ 	.short	(.L_41 - .L_40)
	.align		4
.L_40:
        /*00f4*/ 	.word	index@(_Z14strided_accessPKfPfii)
        /*00f8*/ 	.word	0x00000000
.L_41:


//--------------------- .nv.compat                --------------------------
	.section	.nv.compat,"",@"SHT_CUDA_COMPAT_INFO"
	.align	4
        /*0000*/ 	.byte	0x02, 0x09, 0x00, 0x00, 0x02, 0x02, 0x01, 0x00, 0x02, 0x05, 0x05, 0x00, 0x03, 0x07, 0x01, 0x01
        /*0010*/ 	.byte	0x02, 0x03, 0x00, 0x00, 0x02, 0x06, 0x01, 0x00, 0x04, 0x0b, 0x08, 0x00, 0x09, 0x00, 0x00, 0x00
        /*0020*/ 	.byte	0x00, 0x00, 0x00, 0x00


//--------------------- .nv.info._Z8high_ilpPKfPfi --------------------------
	.section	.nv.info._Z8high_ilpPKfPfi,"",@"SHT_CUDA_INFO"
	.sectionflags	@""
	.align	4


	//----- nvinfo : EIATTR_CUDA_API_VERSION
	.align		4
        /*0000*/ 	.byte	0x04, 0x37
        /*0002*/ 	.short	(.L_43 - .L_42)
.L_42:
        /*0004*/ 	.word	0x00000082


	//----- nvinfo : EIATTR_KPARAM_INFO
	.align		4
.L_43:
        /*0008*/ 	.byte	0x04, 0x17
        /*000a*/ 	.short	(.L_45 - .L_44)
.L_44:
        /*000c*/ 	.word	0x00000000
        /*0010*/ 	.short	0x0002
        /*0012*/ 	.short	0x0010
        /*0014*/ 	.byte	0x00, 0xf0, 0x11, 0x00


	//----- nvinfo : EIATTR_KPARAM_INFO
	.align		4
.L_45:
        /*0018*/ 	.byte	0x04, 0x17
        /*001a*/ 	.short	(.L_47 - .L_46)
.L_46:
        /*001c*/ 	.word	0x00000000
        /*0020*/ 	.short	0x0001
        /*0022*/ 	.short	0x0008
        /*0024*/ 	.byte	0x00, 0xf5, 0x21, 0x00


	//----- nvinfo : EIATTR_KPARAM_INFO
	.align		4
.L_47:
        /*0028*/ 	.byte	0x04, 0x17
        /*002a*/ 	.short	(.L_49 - .L_48)
.L_48:
        /*002c*/ 	.word	0x00000000
        /*0030*/ 	.short	0x0000
        /*0032*/ 	.short	0x0000
        /*0034*/ 	.byte	0x00, 0xf5, 0x21, 0x00


	//----- nvinfo : EIATTR_SPARSE_MMA_MASK
	.align		4
.L_49:
        /*0038*/ 	.byte	0x03, 0x50
        /*003a*/ 	.short	0x0000


	//----- nvinfo : EIATTR_MAXREG_COUNT
	.align		4
        /*003c*/ 	.byte	0x03, 0x1b
        /*003e*/ 	.short	0x00ff


	//----- nvinfo : EIATTR_MERCURY_ISA_VERSION
	.align		4
        /*0040*/ 	.byte	0x03, 0x5f
        /*0042*/ 	.short	0x0101


	//----- nvinfo : EIATTR_VRC_CTA_INIT_COUNT
	.align		4
        /*0044*/ 	.byte	0x02, 0x4a
	.zero		1
	.zero		1


	//----- nvinfo : EIATTR_EXIT_INSTR_OFFSETS
	.align		4
        /*0048*/ 	.byte	0x04, 0x1c
        /*004a*/ 	.short	(.L_51 - .L_50)


	//   ....[0]....
.L_50:
        /*004c*/ 	.word	0x00000070


	//   ....[1]....
        /*0050*/ 	.word	0x000007a0


	//----- nvinfo : EIATTR_CBANK_PARAM_SIZE
	.align		4
.L_51:
        /*0054*/ 	.byte	0x03, 0x19
        /*0056*/ 	.short	0x0014


	//----- nvinfo : EIATTR_PARAM_CBANK
	.align		4
        /*0058*/ 	.byte	0x04, 0x0a
        /*005a*/ 	.short	(.L_53 - .L_52)
	.align		4
.L_52:
        /*005c*/ 	.word	index@(.nv.constant0._Z8high_ilpPKfPfi)
        /*0060*/ 	.short	0x0380
        /*0062*/ 	.short	0x0014


	//----- nvinfo : EIATTR_SW_WAR
	.align		4
.L_53:
        /*0064*/ 	.byte	0x04, 0x36
        /*0066*/ 	.short	(.L_55 - .L_54)
.L_54:
        /*0068*/ 	.word	0x00000008
.L_55:


//--------------------- .nv.info._Z7low_ilpPKfPfi --------------------------
	.section	.nv.info._Z7low_ilpPKfPfi,"",@"SHT_CUDA_INFO"
	.sectionflags	@""
	.align	4


	//----- nvinfo : EIATTR_CUDA_API_VERSION
	.align		4
        /*0000*/ 	.byte	0x04, 0x37
        /*0002*/ 	.short	(.L_57 - .L_56)
.L_56:
        /*0004*/ 	.word	0x00000082


	//----- nvinfo : EIATTR_KPARAM_INFO
	.align		4
.L_57:
        /*0008*/ 	.byte	0x04, 0x17
        /*000a*/ 	.short	(.L_59 - .L_58)
.L_58:
        /*000c*/ 	.word	0x00000000
        /*0010*/ 	.short	0x0002
        /*0012*/ 	.short	0x0010
        /*0014*/ 	.byte	0x00, 0xf0, 0x11, 0x00


	//----- nvinfo : EIATTR_KPARAM_INFO
	.align		4
.L_59:
        /*0018*/ 	.byte	0x04, 0x17
        /*001a*/ 	.short	(.L_61 - .L_60)
.L_60:
        /*001c*/ 	.word	0x00000000
        /*0020*/ 	.short	0x0001
        /*0022*/ 	.short	0x0008
        /*0024*/ 	.byte	0x00, 0xf5, 0x21, 0x00


	//----- nvinfo : EIATTR_KPARAM_INFO
	.align		4
.L_61:
        /*0028*/ 	.byte	0x04, 0x17
        /*002a*/ 	.short	(.L_63 - .L_62)
.L_62:
        /*002c*/ 	.word	0x00000000
        /*0030*/ 	.short	0x0000
        /*0032*/ 	.short	0x0000
        /*0034*/ 	.byte	0x00, 0xf5, 0x21, 0x00


	//----- nvinfo : EIATTR_SPARSE_MMA_MASK
	.align		4
.L_63:
        /*0038*/ 	.byte	0x03, 0x50
        /*003a*/ 	.short	0x0000


	//----- nvinfo : EIATTR_MAXREG_COUNT
	.align		4
        /*003c*/ 	.byte	0x03, 0x1b
        /*003e*/ 	.short	0x00ff


	//----- nvinfo : EIATTR_MERCURY_ISA_VERSION
	.align		4
        /*0040*/ 	.byte	0x03, 0x5f
        /*0042*/ 	.short	0x0101


	//----- nvinfo : EIATTR_VRC_CTA_INIT_COUNT
	.align		4
        /*0044*/ 	.byte	0x02, 0x4a
	.zero		1
	.zero		1


	//----- nvinfo : EIATTR_EXIT_INSTR_OFFSETS
	.align		4
        /*0048*/ 	.byte	0x04, 0x1c
        /*004a*/ 	.short	(.L_65 - .L_64)


	//   ....[0]....
.L_64:
        /*004c*/ 	.word	0x00000070


	//   ....[1]....
        /*0050*/ 	.word	0x00000740


	//----- nvinfo : EIATTR_CBANK_PARAM_SIZE
	.align		4
.L_65:
        /*0054*/ 	.byte	0x03, 0x19
        /*0056*/ 	.short	0x0014


	//----- nvinfo : EIATTR_PARAM_CBANK
	.align		4
        /*0058*/ 	.byte	0x04, 0x0a
        /*005a*/ 	.short	(.L_67 - .L_66)
	.align		4
.L_66:
        /*005c*/ 	.word	index@(.nv.constant0._Z7low_ilpPKfPfi)
        /*0060*/ 	.short	0x0380
        /*0062*/ 	.short	0x0014


	//----- nvinfo : EIATTR_SW_WAR
	.align		4
.L_67:
        /*0064*/ 	.byte	0x04, 0x36
        /*0066*/ 	.short	(.L_69 - .L_68)
.L_68:
        /*0068*/ 	.word	0x00000008
.L_69:


//--------------------- .nv.info._Z15fused_scale_addPKfS0_Pfffi --------------------------
	.section	.nv.info._Z15fused_scale_addPKfS0_Pfffi,"",@"SHT_CUDA_INFO"
	.sectionflags	@""
	.align	4


	//----- nvinfo : EIATTR_CUDA_API_VERSION
	.align		4
        /*0000*/ 	.byte	0x04, 0x37
        /*0002*/ 	.short	(.L_71 - .L_70)
.L_70:
        /*0004*/ 	.word	0x00000082


	//----- nvinfo : EIATTR_KPARAM_INFO
	.align		4
.L_71:
        /*0008*/ 	.byte	0x04, 0x17
        /*000a*/ 	.short	(.L_73 - .L_72)
.L_72:
        /*000c*/ 	.word	0x00000000
        /*0010*/ 	.short	0x0005
        /*0012*/ 	.short	0x0020
        /*0014*/ 	.byte	0x00, 0xf0, 0x11, 0x00


	//----- nvinfo : EIATTR_KPARAM_INFO
	.align		4
.L_73:
        /*0018*/ 	.byte	0x04, 0x17
        /*001a*/ 	.short	(.L_75 - .L_74)
.L_74:
        /*001c*/ 	.word	0x00000000
        /*0020*/ 	.short	0x0004
        /*0022*/ 	.short	0x001c
        /*0024*/ 	.byte	0x00, 0xf0, 0x11, 0x00


	//----- nvinfo : EIATTR_KPARAM_INFO
	.align		4
.L_75:
        /*0028*/ 	.byte	0x04, 0x17
        /*002a*/ 	.short	(.L_77 - .L_76)
.L_76:
        /*002c*/ 	.word	0x00000000
        /*0030*/ 	.short	0x0003
        /*0032*/ 	.short	0x0018
        /*0034*/ 	.byte	0x00, 0xf0, 0x11, 0x00


	//----- nvinfo : EIATTR_KPARAM_INFO
	.align		4
.L_77:
        /*0038*/ 	.byte	0x04, 0x17
        /*003a*/ 	.short	(.L_79 - .L_78)
.L_78:
        /*003c*/ 	.word	0x00000000
        /*0040*/ 	.short	0x0002
        /*0042*/ 	.short	0x0010
        /*0044*/ 	.byte	0x00, 0xf5, 0x21, 0x00


	//----- nvinfo : EIATTR_KPARAM_INFO
	.align		4
.L_79:
        /*0048*/ 	.byte	0x04, 0x17
        /*004a*/ 	.short	(.L_81 - .L_80)
.L_80:
        /*004c*/ 	.word	0x00000000
        /*0050*/ 	.short	0x0001
        /*0052*/ 	.short	0x0008
        /*0054*/ 	.byte	0x00, 0xf5, 0x21, 0x00


	//----- nvinfo : EIATTR_KPARAM_INFO
	.align		4
.L_81:
        /*0058*/ 	.byte	0x04, 0x17
        /*005a*/ 	.short	(.L_83 - .L_82)
.L_82:
        /*005c*/ 	.word	0x00000000
        /*0060*/ 	.short	0x0000
        /*0062*/ 	.short	0x0000
        /*0064*/ 	.byte	0x00, 0xf5, 0x21, 0x00


	//----- nvinfo : EIATTR_SPARSE_MMA_MASK
	.align		4
.L_83:
        /*0068*/ 	.byte	0x03, 0x50
        /*006a*/ 	.short	0x0000


	//----- nvinfo : EIATTR_MAXREG_COUNT
	.align		4
        /*006c*/ 	.byte	0x03, 0x1b
        /*006e*/ 	.short	0x00ff


	//----- nvinfo : EIATTR_MERCURY_ISA_VERSION
	.align		4
        /*0070*/ 	.byte	0x03, 0x5f
        /*0072*/ 	.short	0x0101


	//----- nvinfo : EIATTR_VRC_CTA_INIT_COUNT
	.align		4
        /*0074*/ 	.byte	0x02, 0x4a
	.zero		1
	.zero		1


	//----- nvinfo : EIATTR_EXIT_INSTR_OFFSETS
	.align		4
        /*0078*/ 	.byte	0x04, 0x1c
        /*007a*/ 	.short	(.L_85 - .L_84)


	//   ....[0]....
.L_84:
        /*007c*/ 	.word	0x00000070


	//   ....[1]....
        /*0080*/ 	.word	0x00000150


	//----- nvinfo : EIATTR_CBANK_PARAM_SIZE
	.align		4
.L_85:
        /*0084*/ 	.byte	0x03, 0x19
        /*0086*/ 	.short	0x0024


	//----- nvinfo : EIATTR_PARAM_CBANK
	.align		4
        /*0088*/ 	.byte	0x04, 0x0a
        /*008a*/ 	.short	(.L_87 - .L_86)
	.align		4
.L_86:
        /*008c*/ 	.word	index@(.nv.constant0._Z15fused_scale_addPKfS0_Pfffi)
        /*0090*/ 	.short	0x0380
        /*0092*/ 	.short	0x0024


	//----- nvinfo : EIATTR_SW_WAR
	.align		4
.L_87:
        /*0094*/ 	.byte	0x04, 0x36
        /*0096*/ 	.short	(.L_89 - .L_88)
.L_88:
        /*0098*/ 	.word	0x00000008
.L_89:


//--------------------- .nv.info._Z10add_kernelPKfS0_Pfi --------------------------
	.section	.nv.info._Z10add_kernelPKfS0_Pfi,"",@"SHT_CUDA_INFO"
	.sectionflags	@""
	.align	4


	//----- nvinfo : EIATTR_CUDA_API_VERSION
	.align		4
        /*0000*/ 	.byte	0x04, 0x37
        /*0002*/ 	.short	(.L_91 - .L_90)
.L_90:
        /*0004*/ 	.word	0x00000082


	//----- nvinfo : EIATTR_KPARAM_INFO
	.align		4
.L_91:
        /*0008*/ 	.byte	0x04, 0x17
        /*000a*/ 	.short	(.L_93 - .L_92)
.L_92:
        /*000c*/ 	.word	0x00000000
        /*0010*/ 	.short	0x0003
        /*0012*/ 	.short	0x0018
        /*0014*/ 	.byte	0x00, 0xf0, 0x11, 0x00


	//----- nvinfo : EIATTR_KPARAM_INFO
	.align		4
.L_93:
        /*0018*/ 	.byte	0x04, 0x17
        /*001a*/ 	.short	(.L_95 - .L_94)
.L_94:
        /*001c*/ 	.word	0x00000000
        /*0020*/ 	.short	0x0002
        /*0022*/ 	.short	0x0010
        /*0024*/ 	.byte	0x00, 0xf5, 0x21, 0x00


	//----- nvinfo : EIATTR_KPARAM_INFO
	.align		4
.L_95:
        /*0028*/ 	.byte	0x04, 0x17
        /*002a*/ 	.short	(.L_97 - .L_96)
.L_96:
        /*002c*/ 	.word	0x00000000
        /*0030*/ 	.short	0x0001
        /*0032*/ 	.short	0x0008
        /*0034*/ 	.byte	0x00, 0xf5, 0x21, 0x00


	//----- nvinfo : EIATTR_KPARAM_INFO
	.align		4
.L_97:
        /*0038*/ 	.byte	0x04, 0x17
        /*003a*/ 	.short	(.L_99 - .L_98)
.L_98:
        /*003c*/ 	.word	0x00000000
        /*0040*/ 	.short	0x0000
        /*0042*/ 	.short	0x0000
        /*0044*/ 	.byte	0x00, 0xf5, 0x21, 0x00


	//----- nvinfo : EIATTR_SPARSE_MMA_MASK
	.align		4
.L_99:
        /*0048*/ 	.byte	0x03, 0x50
        /*004a*/ 	.short	0x0000


	//----- nvinfo : EIATTR_MAXREG_COUNT
	.align		4
        /*004c*/ 	.byte	0x03, 0x1b
        /*004e*/ 	.short	0x00ff


	//----- nvinfo : EIATTR_MERCURY_ISA_VERSION
	.align		4
        /*0050*/ 	.byte	0x03, 0x5f
        /*0052*/ 	.short	0x0101


	//----- nvinfo : EIATTR_VRC_CTA_INIT_COUNT
	.align		4
        /*0054*/ 	.byte	0x02, 0x4a
	.zero		1
	.zero		1


	//----- nvinfo : EIATTR_EXIT_INSTR_OFFSETS
	.align		4
        /*0058*/ 	.byte	0x04, 0x1c
        /*005a*/ 	.short	(.L_101 - .L_100)


	//   ....[0]....
.L_100:
        /*005c*/ 	.word	0x00000070


	//   ....[1]....
        /*0060*/ 	.word	0x00000130


	//----- nvinfo : EIATTR_CBANK_PARAM_SIZE
	.align		4
.L_101:
        /*0064*/ 	.byte	0x03, 0x19
        /*0066*/ 	.short	0x001c


	//----- nvinfo : EIATTR_PARAM_CBANK
	.align		4
        /*0068*/ 	.byte	0x04, 0x0a
        /*006a*/ 	.short	(.L_103 - .L_102)
	.align		4
.L_102:
        /*006c*/ 	.word	index@(.nv.constant0._Z10add_kernelPKfS0_Pfi)
        /*0070*/ 	.short	0x0380
        /*0072*/ 	.short	0x001c


	//----- nvinfo : EIATTR_SW_WAR
	.align		4
.L_103:
        /*0074*/ 	.byte	0x04, 0x36
        /*0076*/ 	.short	(.L_105 - .L_104)
.L_104:
        /*0078*/ 	.word	0x00000008
.L_105:


//--------------------- .nv.info._Z12scale_kernelPKfPffi --------------------------
	.section	.nv.info._Z12scale_kernelPKfPffi,"",@"SHT_CUDA_INFO"
	.sectionflags	@""
	.align	4


	//----- nvinfo : EIATTR_CUDA_API_VERSION
	.align		4
        /*0000*/ 	.byte	0x04, 0x37
        /*0002*/ 	.short	(.L_107 - .L_106)
.L_106:
        /*0004*/ 	.word	0x00000082


	//----- nvinfo : EIATTR_KPARAM_INFO
	.align		4
.L_107:
        /*0008*/ 	.byte	0x04, 0x17
        /*000a*/ 	.short	(.L_109 - .L_108)
.L_108:
        /*000c*/ 	.word	0x00000000
        /*0010*/ 	.short	0x0003
        /*0012*/ 	.short	0x0014
        /*0014*/ 	.byte	0x00, 0xf0, 0x11, 0x00


	//----- nvinfo : EIATTR_KPARAM_INFO
	.align		4
.L_109:
        /*0018*/ 	.byte	0x04, 0x17
        /*001a*/ 	.short	(.L_111 - .L_110)
.L_110:
        /*001c*/ 	.word	0x00000000
        /*0020*/ 	.short	0x0002
        /*0022*/ 	.short	0x0010
        /*0024*/ 	.byte	0x00, 0xf0, 0x11, 0x00


	//----- nvinfo : EIATTR_KPARAM_INFO
	.align		4
.L_111:
        /*0028*/ 	.byte	0x04, 0x17
        /*002a*/ 	.short	(.L_113 - .L_112)
.L_112:
        /*002c*/ 	.word	0x00000000
        /*0030*/ 	.short	0x0001
        /*0032*/ 	.short	0x0008
        /*0034*/ 	.byte	0x00, 0xf5, 0x21, 0x00


	//----- nvinfo : EIATTR_KPARAM_INFO
	.align		4
.L_113:
        /*0038*/ 	.byte	0x04, 0x17
        /*003a*/ 	.short	(.L_115 - .L_114)
.L_114:
        /*003c*/ 	.word	0x00000000
        /*0040*/ 	.short	0x0000
        /*0042*/ 	.short	0x0000
        /*0044*/ 	.byte	0x00, 0xf5, 0x21, 0x00


	//----- nvinfo : EIATTR_SPARSE_MMA_MASK
	.align		4
.L_115:
        /*0048*/ 	.byte	0x03, 0x50
        /*004a*/ 	.short	0x0000


	//----- nvinfo : EIATTR_MAXREG_COUNT
	.align		4
        /*004c*/ 	.byte	0x03, 0x1b
        /*004e*/ 	.short	0x00ff


	//----- nvinfo : EIATTR_MERCURY_ISA_VERSION
	.align		4
        /*0050*/ 	.byte	0x03, 0x5f
        /*0052*/ 	.short	0x0101


	//----- nvinfo : EIATTR_VRC_CTA_INIT_COUNT
	.align		4
        /*0054*/ 	.byte	0x02, 0x4a
	.zero		1
	.zero		1


	//----- nvinfo : EIATTR_EXIT_INSTR_OFFSETS
	.align		4
        /*0058*/ 	.byte	0x04, 0x1c
        /*005a*/ 	.short	(.L_117 - .L_116)


	//   ....[0]....
.L_116:
        /*005c*/ 	.word	0x00000070


	//   ....[1]....
        /*0060*/ 	.word	0x00000110


	//----- nvinfo : EIATTR_CBANK_PARAM_SIZE
	.align		4
.L_117:
        /*0064*/ 	.byte	0x03, 0x19
        /*0066*/ 	.short	0x0018


	//----- nvinfo : EIATTR_PARAM_CBANK
	.align		4
        /*0068*/ 	.byte	0x04, 0x0a
        /*006a*/ 	.short	(.L_119 - .L_118)
	.align		4
.L_118:
        /*006c*/ 	.word	index@(.nv.constant0._Z12scale_kernelPKfPffi)
        /*0070*/ 	.short	0x0380
        /*0072*/ 	.short	0x0018


	//----- nvinfo : EIATTR_SW_WAR
	.align		4
.L_119:
        /*0074*/ 	.byte	0x04, 0x36
        /*0076*/ 	.short	(.L_121 - .L_120)
.L_120:
        /*0078*/ 	.word	0x00000008
.L_121:


//--------------------- .nv.info._Z16coalesced_accessPKfPfii --------------------------
	.section	.nv.info._Z16coalesced_accessPKfPfii,"",@"SHT_CUDA_INFO"
	.sectionflags	@""
	.align	4


	//----- nvinfo : EIATTR_CUDA_API_VERSION
	.align		4
        /*0000*/ 	.byte	0x04, 0x37
        /*0002*/ 	.short	(.L_123 - .L_122)
.L_122:
        /*0004*/ 	.word	0x00000082


	//----- nvinfo : EIATTR_KPARAM_INFO
	.align		4
.L_123:
        /*0008*/ 	.byte	0x04, 0x17
        /*000a*/ 	.short	(.L_125 - .L_124)
.L_124:
        /*000c*/ 	.word	0x00000000
        /*0010*/ 	.short	0x0003
        /*0012*/ 	.short	0x0014
        /*0014*/ 	.byte	0x00, 0xf0, 0x11, 0x00


	//----- nvinfo : EIATTR_KPARAM_INFO
	.align		4
.L_125:
        /*0018*/ 	.byte	0x04, 0x17
        /*001a*/ 	.short	(.L_127 - .L_126)
.L_126:
        /*001c*/ 	.word	0x00000000
        /*0020*/ 	.short	0x0002
        /*0022*/ 	.short	0x0010
        /*0024*/ 	.byte	0x00, 0xf0, 0x11, 0x00


	//----- nvinfo : EIATTR_KPARAM_INFO
	.align		4
.L_127:
        /*0028*/ 	.byte	0x04, 0x17
        /*002a*/ 	.short	(.L_129 - .L_128)
.L_128:
        /*002c*/ 	.word	0x00000000
        /*0030*/ 	.short	0x0001
        /*0032*/ 	.short	0x0008
        /*0034*/ 	.byte	0x00, 0xf5, 0x21, 0x00


	//----- nvinfo : EIATTR_KPARAM_INFO
	.align		4
.L_129:
        /*0038*/ 	.byte	0x04, 0x17
        /*003a*/ 	.short	(.L_131 - .L_130)
.L_130:
        /*003c*/ 	.word	0x00000000
        /*0040*/ 	.short	0x0000
        /*0042*/ 	.short	0x0000
        /*0044*/ 	.byte	0x00, 0xf5, 0x21, 0x00


	//----- nvinfo : EIATTR_SPARSE_MMA_MASK
	.align		4
.L_131:
        /*0048*/ 	.byte	0x03, 0x50
        /*004a*/ 	.short	0x0000


	//----- nvinfo : EIATTR_MAXREG_COUNT
	.align		4
        /*004c*/ 	.byte	0x03, 0x1b
        /*004e*/ 	.short	0x00ff


	//----- nvinfo : EIATTR_MERCURY_ISA_VERSION
	.align		4
        /*0050*/ 	.byte	0x03, 0x5f
        /*0052*/ 	.short	0x0101


	//----- nvinfo : EIATTR_VRC_CTA_INIT_COUNT
	.align		4
        /*0054*/ 	.byte	0x02, 0x4a
	.zero		1
	.zero		1


	//----- nvinfo : EIATTR_EXIT_INSTR_OFFSETS
	.align		4
        /*0058*/ 	.byte	0x04, 0x1c
        /*005a*/ 	.short	(.L_133 - .L_132)


	//   ....[0]....
.L_132:
        /*005c*/ 	.word	0x000000c0


	//   ....[1]....
        /*0060*/ 	.word	0x00000160


	//----- nvinfo : EIATTR_CBANK_PARAM_SIZE
	.align		4
.L_133:
        /*0064*/ 	.byte	0x03, 0x19
        /*0066*/ 	.short	0x0018


	//----- nvinfo : EIATTR_PARAM_CBANK
	.align		4
        /*0068*/ 	.byte	0x04, 0x0a
        /*006a*/ 	.short	(.L_135 - .L_134)
	.align		4
.L_134:
        /*006c*/ 	.word	index@(.nv.constant0._Z16coalesced_accessPKfPfii)
        /*0070*/ 	.short	0x0380
        /*0072*/ 	.short	0x0018


	//----- nvinfo : EIATTR_SW_WAR
	.align		4
.L_135:
        /*0074*/ 	.byte	0x04, 0x36
        /*0076*/ 	.short	(.L_137 - .L_136)
.L_136:
        /*0078*/ 	.word	0x00000008
.L_137:


//--------------------- .nv.info._Z14strided_accessPKfPfii --------------------------
	.section	.nv.info._Z14strided_accessPKfPfii,"",@"SHT_CUDA_INFO"
	.sectionflags	@""
	.align	4


	//----- nvinfo : EIATTR_CUDA_API_VERSION
	.align		4
        /*0000*/ 	.byte	0x04, 0x37
        /*0002*/ 	.short	(.L_139 - .L_138)
.L_138:
        /*0004*/ 	.word	0x00000082


	//----- nvinfo : EIATTR_KPARAM_INFO
	.align		4
.L_139:
        /*0008*/ 	.byte	0x04, 0x17
        /*000a*/ 	.short	(.L_141 - .L_140)
.L_140:
        /*000c*/ 	.word	0x00000000
        /*0010*/ 	.short	0x0003
        /*0012*/ 	.short	0x0014
        /*0014*/ 	.byte	0x00, 0xf0, 0x11, 0x00


	//----- nvinfo : EIATTR_KPARAM_INFO
	.align		4
.L_141:
        /*0018*/ 	.byte	0x04, 0x17
        /*001a*/ 	.short	(.L_143 - .L_142)
.L_142:
        /*001c*/ 	.word	0x00000000
        /*0020*/ 	.short	0x0002
        /*0022*/ 	.short	0x0010
        /*0024*/ 	.byte	0x00, 0xf0, 0x11, 0x00


	//----- nvinfo : EIATTR_KPARAM_INFO
	.align		4
.L_143:
        /*0028*/ 	.byte	0x04, 0x17
        /*002a*/ 	.short	(.L_145 - .L_144)
.L_144:
        /*002c*/ 	.word	0x00000000
        /*0030*/ 	.short	0x0001
        /*0032*/ 	.short	0x0008
        /*0034*/ 	.byte	0x00, 0xf5, 0x21, 0x00


	//----- nvinfo : EIATTR_KPARAM_INFO
	.align		4
.L_145:
        /*0038*/ 	.byte	0x04, 0x17
        /*003a*/ 	.short	(.L_147 - .L_146)
.L_146:
        /*003c*/ 	.word	0x00000000
        /*0040*/ 	.short	0x0000
        /*0042*/ 	.short	0x0000
        /*0044*/ 	.byte	0x00, 0xf5, 0x21, 0x00


	//----- nvinfo : EIATTR_SPARSE_MMA_MASK
	.align		4
.L_147:
        /*0048*/ 	.byte	0x03, 0x50
        /*004a*/ 	.short	0x0000


	//----- nvinfo : EIATTR_MAXREG_COUNT
	.align		4
        /*004c*/ 	.byte	0x03, 0x1b
        /*004e*/ 	.short	0x00ff


	//----- nvinfo : EIATTR_MERCURY_ISA_VERSION
	.align		4
        /*0050*/ 	.byte	0x03, 0x5f
        /*0052*/ 	.short	0x0101


	//----- nvinfo : EIATTR_VRC_CTA_INIT_COUNT
	.align		4
        /*0054*/ 	.byte	0x02, 0x4a
	.zero		1
	.zero		1


	//----- nvinfo : EIATTR_EXIT_INSTR_OFFSETS
	.align		4
        /*0058*/ 	.byte	0x04, 0x1c
        /*005a*/ 	.short	(.L_149 - .L_148)


	//   ....[0]....
.L_148:
        /*005c*/ 	.word	0x000000c0


	//   ....[1]....
        /*0060*/ 	.word	0x00000170


	//----- nvinfo : EIATTR_CBANK_PARAM_SIZE
	.align		4
.L_149:
        /*0064*/ 	.byte	0x03, 0x19
        /*0066*/ 	.short	0x0018


	//----- nvinfo : EIATTR_PARAM_CBANK
	.align		4
        /*0068*/ 	.byte	0x04, 0x0a
        /*006a*/ 	.short	(.L_151 - .L_150)
	.align		4
.L_150:
        /*006c*/ 	.word	index@(.nv.constant0._Z14strided_accessPKfPfii)
        /*0070*/ 	.short	0x0380
        /*0072*/ 	.short	0x0018


	//----- nvinfo : EIATTR_SW_WAR
	.align		4
.L_151:
        /*0074*/ 	.byte	0x04, 0x36
        /*0076*/ 	.short	(.L_153 - .L_152)
.L_152:
        /*0078*/ 	.word	0x00000008
.L_153:


//--------------------- .nv.callgraph             --------------------------
	.section	.nv.callgraph,"",@"SHT_CUDA_CALLGRAPH"
	.align	4
	.sectionentsize	8
	.align		4
        /*0000*/ 	.word	0x00000000
	.align		4
        /*0004*/ 	.word	0xffffffff
	.align		4
        /*0008*/ 	.word	0x00000000
	.align		4
        /*000c*/ 	.word	0xfffffffe
	.align		4
        /*0010*/ 	.word	0x00000000
	.align		4
        /*0014*/ 	.word	0xfffffffd
	.align		4
        /*0018*/ 	.word	0x00000000
	.align		4
        /*001c*/ 	.word	0xfffffffc


//--------------------- .text._Z8high_ilpPKfPfi   --------------------------
	.section	.text._Z8high_ilpPKfPfi,"ax",@progbits
	.align	128
        .global         _Z8high_ilpPKfPfi
        .type           _Z8high_ilpPKfPfi,@function
        .size           _Z8high_ilpPKfPfi,(.L_x_7 - _Z8high_ilpPKfPfi)
        .other          _Z8high_ilpPKfPfi,@"STO_CUDA_ENTRY STV_DEFAULT"
_Z8high_ilpPKfPfi:
.text._Z8high_ilpPKfPfi:
[----:B------:R-:W-:Y:S01]  /*0000*/  LDC R1, c[0x0][0x37c] ;  /* 0x0000df00ff017b82 */ /* 0x000fe20000000800 */
[----:B------:R-:W0:Y:S07]  /*0010*/  S2R R0, SR_TID.X ;  /* 0x0000000000007919 */ /* 0x000e2e0000002100 */
[----:B------:R-:W0:Y:S01]  /*0020*/  S2UR UR4, SR_CTAID.X ;  /* 0x00000000000479c3 */ /* 0x000e220000002500 */
[----:B------:R-:W1:Y:S07]  /*0030*/  LDCU UR5, c[0x0][0x390] ;  /* 0x00007200ff0577ac */ /* 0x000e6e0008000800 */
[----:B------:R-:W0:Y:S02]  /*0040*/  LDC R5, c[0x0][0x360] ;  /* 0x0000d800ff057b82 */ /* 0x000e240000000800 */
[----:B0-----:R-:W-:-:S05]  /*0050*/  IMAD R5, R5, UR4, R0 ;  /* 0x0000000405057c24 */ /* 0x001fca000f8e0200 */
[----:B-1----:R-:W-:-:S13]  /*0060*/  ISETP.GE.AND P0, PT, R5, UR5, PT ;  /* 0x0000000505007c0c */ /* 0x002fda000bf06270 */
[----:B------:R-:W-:Y:S05]  /*0070*/  @P0 EXIT ;  /* 0x000000000000094d */ /* 0x000fea0003800000 */
[----:B------:R-:W0:Y:S01]  /*0080*/  LDC.64 R8, c[0x0][0x380] ;  /* 0x0000e000ff087b82 */ /* 0x000e220000000a00 */
[----:B------:R-:W1:Y:S01]  /*0090*/  LDCU.64 UR4, c[0x0][0x358] ;  /* 0x00006b00ff0477ac */ /* 0x000e620008000a00 */
[----:B0-----:R-:W-:-:S06]  /*00a0*/  IMAD.WIDE R8, R5, 0x4, R8 ;  /* 0x0000000405087825 */ /* 0x001fcc00078e0208 */
[----:B-1----:R-:W2:Y:S01]  /*00b0*/  LDG.E R9, desc[UR4][R8.64] ;  /* 0x0000000408097981 */ /* 0x002ea2000c1e1900 */
[----:B------:R-:W-:Y:S01]  /*00c0*/  HFMA2 R7, -RZ, RZ, 1.875, 5.0008296966552734375e-05 ;  /* 0x3f800347ff077431 */ /* 0x000fe200000001ff */
[----:B------:R-:W-:Y:S01]  /*00d0*/  MOV R4, 0x3f80068e ;  /* 0x3f80068e00047802 */ /* 0x000fe20000000f00 */
[----:B------:R-:W-:Y:S01]  /*00e0*/  HFMA2 R6, -RZ, RZ, 1.875, 0.00017797946929931640625 ;  /* 0x3f8009d5ff067431 */ /* 0x000fe200000001ff */
[----:B------:R-:W-:Y:S02]  /*00f0*/  MOV R0, 0x3f800d1b ;  /* 0x3f800d1b00007802 */ /* 0x000fe40000000f00 */
[CC--:B--2---:R-:W-:Y:S01]  /*0100*/  FFMA R2, R9.reuse, R7.reuse, 9.9999997473787516356e-05 ;  /* 0x38d1b71709027423 */ /* 0x0c4fe20000000007 */
[C---:B------:R-:W-:Y:S01]  /*0110*/  FFMA R11, R9.reuse, R4, 0.00019999999494757503271 ;  /* 0x3951b717090b7423 */ /* 0x040fe20000000004 */
[C---:B------:R-:W-:Y:S01]  /*0120*/  FFMA R13, R9.reuse, R6, 0.00030000001424923539162 ;  /* 0x399d4952090d7423 */ /* 0x040fe20000000006 */
[----:B------:R-:W-:Y:S01]  /*0130*/  FFMA R9, R9, R0, 0.00039999998989515006542 ;  /* 0x39d1b71709097423 */ /* 0x000fe20000000000 */
[-C--:B------:R-:W-:Y:S01]  /*0140*/  FFMA R10, R2, R7.reuse, 9.9999997473787516356e-05 ;  /* 0x38d1b717020a7423 */ /* 0x080fe20000000007 */
[----:B------:R-:W-:Y:S01]  /*0150*/  FFMA R11, R11, R4, 0.00019999999494757503271 ;  /* 0x3951b7170b0b7423 */ /* 0x000fe20000000004 */
[----:B------:R-:W-:Y:S01]  /*0160*/  FFMA R13, R13, R6, 0.00030000001424923539162 ;  /* 0x399d49520d0d7423 */ /* 0x000fe20000000006 */
        /* <DEDUP_REMOVED lines=72> */
[----:B------:R-:W0:Y:S01]  /*05f0*/  LDC.64 R2, c[0x0][0x388] ;  /* 0x0000e200ff027b82 */ /* 0x000e220000000a00 */
        /* <DEDUP_REMOVED lines=16> */
[----:B------:R-:W-:Y:S01]  /*0700*/  FFMA R10, R10, R7, 9.9999997473787516356e-05 ;  /* 0x38d1b7170a0a7423 */ /* 0x000fe20000000007 */
[----:B------:R-:W-:Y:S01]  /*0710*/  FFMA R11, R11, R4, 0.00019999999494757503271 ;  /* 0x3951b7170b0b7423 */ /* 0x000fe20000000004 */
[----:B------:R-:W-:Y:S01]  /*0720*/  FFMA R13, R13, R6, 0.00030000001424923539162 ;  /* 0x399d49520d0d7423 */ /* 0x000fe20000000006 */
[----:B------:R-:W-:-:S02]  /*0730*/  FFMA R9, R9, R0, 0.00039999998989515006542 ;  /* 0x39d1b71709097423 */ /* 0x000fc40000000000 */
[----:B------:R-:W-:Y:S02]  /*0740*/  FADD R10, R10, R11 ;  /* 0x0000000b0a0a7221 */ /* 0x000fe40000000000 */
[----:B------:R-:W-:Y:S01]  /*0750*/  FFMA R9, R9, R0, 0.00039999998989515006542 ;  /* 0x39d1b71709097423 */ /* 0x000fe20000000000 */
[----:B0-----:R-:W-:-:S04]  /*0760*/  IMAD.WIDE R2, R5, 0x4, R2 ;  /* 0x0000000405027825 */ /* 0x001fc800078e0202 */
[----:B------:R-:W-:-:S04]  /*0770*/  FADD R10, R13, R10 ;  /* 0x0000000a0d0a7221 */ /* 0x000fc80000000000 */
[----:B------:R-:W-:-:S05]  /*0780*/  FADD R9, R9, R10 ;  /* 0x0000000a09097221 */ /* 0x000fca0000000000 */
[----:B------:R-:W-:Y:S01]  /*0790*/  STG.E desc[UR4][R2.64], R9 ;  /* 0x0000000902007986 */ /* 0x000fe2000c101904 */
[----:B------:R-:W-:Y:S05]  /*07a0*/  EXIT ;  /* 0x000000000000794d */ /* 0x000fea0003800000 */
.L_x_0:
[----:B------:R-:W-:-:S00]  /*07b0*/  BRA `(.L_x_0) ;  /* 0xfffffffc00fc7947 */ /* 0x000fc0000383ffff */
[----:B------:R-:W-:-:S00]  /*07c0*/  NOP ;  /* 0x0000000000007918 */ /* 0x000fc00000000000 */
        /* <DEDUP_REMOVED lines=11> */
.L_x_7:


//--------------------- .text._Z7low_ilpPKfPfi    --------------------------
	.section	.text._Z7low_ilpPKfPfi,"ax",@progbits
	.align	128
        .global         _Z7low_ilpPKfPfi
        .type           _Z7low_ilpPKfPfi,@function
        .size           _Z7low_ilpPKfPfi,(.L_x_8 - _Z7low_ilpPKfPfi)
        .other          _Z7low_ilpPKfPfi,@"STO_CUDA_ENTRY STV_DEFAULT"
_Z7low_ilpPKfPfi:
.text._Z7low_ilpPKfPfi:
        /* <DEDUP_REMOVED lines=12> */
[----:B------:R-:W-:-:S05]  /*00c0*/  HFMA2 R2, -RZ, RZ, 1.875, 5.0008296966552734375e-05 ;  /* 0x3f800347ff027431 */ /* 0x000fca00000001ff */
[-C--:B--2---:R-:W-:Y:S02]  /*00d0*/  FFMA R3, R5, R2.reuse, 9.9999997473787516356e-05 ;  /* 0x38d1b71705037423 */ /* 0x084fe40000000002 */
[----:B------:R-:W0:Y:S02]  /*00e0*/  LDC.64 R4, c[0x0][0x388] ;  /* 0x0000e200ff047b82 */ /* 0x000e240000000a00 */
[----:B------:R-:W-:-:S04]  /*00f0*/  FFMA R3, R3, R2, 9.9999997473787516356e-05 ;  /* 0x38d1b71703037423 */ /* 0x000fc80000000002 */
[----:B------:R-:W-:-:S04]  /*0100*/  FFMA R3, R3, R2, 9.9999997473787516356e-05 ;  /* 0x38d1b71703037423 */ /* 0x000fc80000000002 */
[----:B------:R-:W-:-:S04]  /*0110*/  FFMA R3, R3, R2, 9.9999997473787516356e-05 ;  /* 0x38d1b71703037423 */ /* 0x000fc80000000002 */
[----:B------:R-:W-:-:S04]  /*0120*/  FFMA R3, R3, R2, 9.9999997473787516356e-05 ;  /* 0x38d1b71703037423 */ /* 0x000fc80000000002 */
[----:B------:R-:W-:-:S04]  /*0130*/  FFMA R3, R3, R2, 9.9999997473787516356e-05 ;  /* 0x38d1b71703037423 */ /* 0x000fc80000000002 */
[----:B------:R-:W-:Y:S01]  /*0140*/  FFMA R3, R3, R2, 9.9999997473787516356e-05 ;  /* 0x38d1b71703037423 */ /* 0x000fe20000000002 */
[----:B0-----:R-:W-:-:S04]  /*0150*/  IMAD.WIDE R4, R0, 0x4, R4 ;  /* 0x0000000400047825 */ /* 0x001fc800078e0204 */
[----:B------:R-:W-:-:S04]  /*0160*/  FFMA R3, R3, R2, 9.9999997473787516356e-05 ;  /* 0x38d1b71703037423 */ /* 0x000fc80000000002 */
        /* <DEDUP_REMOVED lines=91> */
[----:B------:R-:W-:-:S05]  /*0720*/  FFMA R3, R3, R2, 9.9999997473787516356e-05 ;  /* 0x38d1b71703037423 */ /* 0x000fca0000000002 */
[----:B------:R-:W-:Y:S01]  /*0730*/  STG.E desc[UR4][R4.64], R3 ;  /* 0x0000000304007986 */ /* 0x000fe2000c101904 */
[----:B------:R-:W-:Y:S05]  /*0740*/  EXIT ;  /* 0x000000000000794d */ /* 0x000fea0003800000 */
.L_x_1:
        /* <DEDUP_REMOVED lines=11> */
.L_x_8:


//--------------------- .text._Z15fused_scale_addPKfS0_Pfffi --------------------------
	.section	.text._Z15fused_scale_addPKfS0_Pfffi,"ax",@progbits
	.align	128
        .global         _Z15fused_scale_addPKfS0_Pfffi
        .type           _Z15fused_scale_addPKfS0_Pfffi,@function
        .size           _Z15fused_scale_addPKfS0_Pfffi,(.L_x_9 - _Z15fused_scale_addPKfS0_Pfffi)
        .other          _Z15fused_scale_addPKfS0_Pfffi,@"STO_CUDA_ENTRY STV_DEFAULT"
_Z15fused_scale_addPKfS0_Pfffi:
.text._Z15fused_scale_addPKfS0_Pfffi:
        /* <DEDUP_REMOVED lines=10> */
[----:B------:R-:W2:Y:S06]  /*00a0*/  LDCU.64 UR6, c[0x0][0x398] ;  /* 0x00007300ff0677ac */ /* 0x000eac0008000a00 */
[----:B------:R-:W3:Y:S08]  /*00b0*/  LDC.64 R2, c[0x0][0x380] ;  /* 0x0000e000ff027b82 */ /* 0x000ef00000000a00 */
[----:B------:R-:W4:Y:S01]  /*00c0*/  LDC.64 R6, c[0x0][0x390] ;  /* 0x0000e400ff067b82 */ /* 0x000f220000000a00 */
[----:B0-----:R-:W-:-:S06]  /*00d0*/  IMAD.WIDE R4, R9, 0x4, R4 ;  /* 0x0000000409047825 */ /* 0x001fcc00078e0204 */
[----:B-1----:R-:W2:Y:S01]  /*00e0*/  LDG.E R4, desc[UR4][R4.64] ;  /* 0x0000000404047981 */ /* 0x002ea2000c1e1900 */
[----:B---3--:R-:W-:-:S06]  /*00f0*/  IMAD.WIDE R2, R9, 0x4, R2 ;  /* 0x0000000409027825 */ /* 0x008fcc00078e0202 */
[----:B------:R-:W3:Y:S01]  /*0100*/  LDG.E R2, desc[UR4][R2.64] ;  /* 0x0000000402027981 */ /* 0x000ee2000c1e1900 */
[----:B----4-:R-:W-:-:S04]  /*0110*/  IMAD.WIDE R6, R9, 0x4, R6 ;  /* 0x0000000409067825 */ /* 0x010fc800078e0206 */
[----:B--2---:R-:W-:-:S04]  /*0120*/  FMUL R11, R4, UR7 ;  /* 0x00000007040b7c20 */ /* 0x004fc80008400000 */
[----:B---3--:R-:W-:-:S05]  /*0130*/  FFMA R11, R2, UR6, R11 ;  /* 0x00000006020b7c23 */ /* 0x008fca000800000b */
[----:B------:R-:W-:Y:S01]  /*0140*/  STG.E desc[UR4][R6.64], R11 ;  /* 0x0000000b06007986 */ /* 0x000fe2000c101904 */
[----:B------:R-:W-:Y:S05]  /*0150*/  EXIT ;  /* 0x000000000000794d */ /* 0x000fea0003800000 */
.L_x_2:
        /* <DEDUP_REMOVED lines=10> */
.L_x_9:


//--------------------- .text._Z10add_kernelPKfS0_Pfi --------------------------
	.section	.text._Z10add_kernelPKfS0_Pfi,"ax",@progbits
	.align	128
        .global         _Z10add_kernelPKfS0_Pfi
        .type           _Z10add_kernelPKfS0_Pfi,@function
        .size           _Z10add_kernelPKfS0_Pfi,(.L_x_10 - _Z10add_kernelPKfS0_Pfi)
        .other          _Z10add_kernelPKfS0_Pfi,@"STO_CUDA_ENTRY STV_DEFAULT"
_Z10add_kernelPKfS0_Pfi:
.text._Z10add_kernelPKfS0_Pfi:
        /* <DEDUP_REMOVED lines=9> */
[----:B------:R-:W1:Y:S07]  /*0090*/  LDCU.64 UR4, c[0x0][0x358] ;  /* 0x00006b00ff0477ac */ /* 0x000e6e0008000a00 */
[----:B------:R-:W2:Y:S08]  /*00a0*/  LDC.64 R4, c[0x0][0x388] ;  /* 0x0000e200ff047b82 */ /* 0x000eb00000000a00 */
[----:B------:R-:W3:Y:S01]  /*00b0*/  LDC.64 R6, c[0x0][0x390] ;  /* 0x0000e400ff067b82 */ /* 0x000ee20000000a00 */
[----:B0-----:R-:W-:-:S06]  /*00c0*/  IMAD.WIDE R2, R9, 0x4, R2 ;  /* 0x0000000409027825 */ /* 0x001fcc00078e0202 */
[----:B-1----:R-:W4:Y:S01]  /*00d0*/  LDG.E R2, desc[UR4][R2.64] ;  /* 0x0000000402027981 */ /* 0x002f22000c1e1900 */
[----:B--2---:R-:W-:-:S06]  /*00e0*/  IMAD.WIDE R4, R9, 0x4, R4 ;  /* 0x0000000409047825 */ /* 0x004fcc00078e0204 */
[----:B------:R-:W4:Y:S01]  /*00f0*/  LDG.E R5, desc[UR4][R4.64] ;  /* 0x0000000404057981 */ /* 0x000f22000c1e1900 */
[----:B---3--:R-:W-:-:S04]  /*0100*/  IMAD.WIDE R6, R9, 0x4, R6 ;  /* 0x0000000409067825 */ /* 0x008fc800078e0206 */
[----:B----4-:R-:W-:-:S05]  /*0110*/  FADD R9, R2, R5 ;  /* 0x0000000502097221 */ /* 0x010fca0000000000 */
[----:B------:R-:W-:Y:S01]  /*0120*/  STG.E desc[UR4][R6.64], R9 ;  /* 0x0000000906007986 */ /* 0x000fe2000c101904 */
[----:B------:R-:W-:Y:S05]  /*0130*/  EXIT ;  /* 0x000000000000794d */ /* 0x000fea0003800000 */
.L_x_3:
        /* <DEDUP_REMOVED lines=12> */
.L_x_10:


//--------------------- .text._Z12scale_kernelPKfPffi --------------------------
	.section	.text._Z12scale_kernelPKfPffi,"ax",@progbits
	.align	128
        .global         _Z12scale_kernelPKfPffi
        .type           _Z12scale_kernelPKfPffi,@function
        .size           _Z12scale_kernelPKfPffi,(.L_x_11 - _Z12scale_kernelPKfPffi)
        .other          _Z12scale_kernelPKfPffi,@"STO_CUDA_ENTRY STV_DEFAULT"
_Z12scale_kernelPKfPffi:
.text._Z12scale_kernelPKfPffi:
        /* <DEDUP_REMOVED lines=10> */
[----:B------:R-:W2:Y:S06]  /*00a0*/  LDCU UR6, c[0x0][0x390] ;  /* 0x00007200ff0677ac */ /* 0x000eac0008000800 */
[----:B------:R-:W3:Y:S01]  /*00b0*/  LDC.64 R4, c[0x0][0x388] ;  /* 0x0000e200ff047b82 */ /* 0x000ee20000000a00 */
[----:B0-----:R-:W-:-:S06]  /*00c0*/  IMAD.WIDE R2, R7, 0x4, R2 ;  /* 0x0000000407027825 */ /* 0x001fcc00078e0202 */
[----:B-1----:R-:W2:Y:S01]  /*00d0*/  LDG.E R2, desc[UR4][R2.64] ;  /* 0x0000000402027981 */ /* 0x002ea2000c1e1900 */
[----:B---3--:R-:W-:-:S04]  /*00e0*/  IMAD.WIDE R4, R7, 0x4, R4 ;  /* 0x0000000407047825 */ /* 0x008fc800078e0204 */
[----:B--2---:R-:W-:-:S05]  /*00f0*/  FMUL R7, R2, UR6 ;  /* 0x0000000602077c20 */ /* 0x004fca0008400000 */
[----:B------:R-:W-:Y:S01]  /*0100*/  STG.E desc[UR4][R4.64], R7 ;  /* 0x0000000704007986 */ /* 0x000fe2000c101904 */
[----:B------:R-:W-:Y:S05]  /*0110*/  EXIT ;  /* 0x000000000000794d */ /* 0x000fea0003800000 */
.L_x_4:
        /* <DEDUP_REMOVED lines=14> */
.L_x_11:


//--------------------- .text._Z16coalesced_accessPKfPfii --------------------------
	.section	.text._Z16coalesced_accessPKfPfii,"ax",@progbits
	.align	128
        .global         _Z16coalesced_accessPKfPfii
        .type           _Z16coalesced_accessPKfPfii,@function
        .size           _Z16coalesced_accessPKfPfii,(.L_x_12 - _Z16coalesced_accessPKfPfii)
        .other          _Z16coalesced_accessPKfPfii,@"STO_CUDA_ENTRY STV_DEFAULT"
_Z16coalesced_accessPKfPfii:
.text._Z16coalesced_accessPKfPfii:
[----:B------:R-:W-:Y:S01]  /*0000*/  LDC R1, c[0x0][0x37c] ;  /* 0x0000df00ff017b82 */ /* 0x000fe20000000800 */
[----:B------:R-:W0:Y:S07]  /*0010*/  S2R R2, SR_TID.Y ;  /* 0x0000000000027919 */ /* 0x000e2e0000002200 */
[----:B------:R-:W1:Y:S01]  /*0020*/  LDC R0, c[0x0][0x360] ;  /* 0x0000d800ff007b82 */ /* 0x000e620000000800 */
[----:B------:R-:W2:Y:S01]  /*0030*/  LDCU.64 UR6, c[0x0][0x390] ;  /* 0x00007200ff0677ac */ /* 0x000ea20008000a00 */
[----:B------:R-:W1:Y:S06]  /*0040*/  S2R R3, SR_TID.X ;  /* 0x0000000000037919 */ /* 0x000e6c0000002100 */
[----:B------:R-:W0:Y:S08]  /*0050*/  S2UR UR5, SR_CTAID.Y ;  /* 0x00000000000579c3 */ /* 0x000e300000002600 */
[----:B------:R-:W0:Y:S08]  /*0060*/  LDC R5, c[0x0][0x364] ;  /* 0x0000d900ff057b82 */ /* 0x000e300000000800 */
[----:B------:R-:W1:Y:S01]  /*0070*/  S2UR UR4, SR_CTAID.X ;  /* 0x00000000000479c3 */ /* 0x000e620000002500 */
[----:B0-----:R-:W-:-:S05]  /*0080*/  IMAD R5, R5, UR5, R2 ;  /* 0x0000000505057c24 */ /* 0x001fca000f8e0202 */
[----:B--2---:R-:W-:Y:S01]  /*0090*/  ISETP.GE.AND P0, PT, R5, UR7, PT ;  /* 0x0000000705007c0c */ /* 0x004fe2000bf06270 */
[----:B-1----:R-:W-:-:S05]  /*00a0*/  IMAD R0, R0, UR4, R3 ;  /* 0x0000000400007c24 */ /* 0x002fca000f8e0203 */
[----:B------:R-:W-:-:S13]  /*00b0*/  ISETP.GE.OR P0, PT, R0, UR6, P0 ;  /* 0x0000000600007c0c */ /* 0x000fda0008706670 */
[----:B------:R-:W-:Y:S05]  /*00c0*/  @P0 EXIT ;  /* 0x000000000000094d */ /* 0x000fea0003800000 */
[----:B------:R-:W0:Y:S01]  /*00d0*/  LDC.64 R2, c[0x0][0x380] ;  /* 0x0000e000ff027b82 */ /* 0x000e220000000a00 */
[----:B------:R-:W1:Y:S01]  /*00e0*/  LDCU.64 UR4, c[0x0][0x358] ;  /* 0x00006b00ff0477ac */ /* 0x000e620008000a00 */
[----:B------:R-:W-:-:S06]  /*00f0*/  IMAD R7, R5, UR6, R0 ;  /* 0x0000000605077c24 */ /* 0x000fcc000f8e0200 */
[----:B------:R-:W2:Y:S01]  /*0100*/  LDC.64 R4, c[0x0][0x388] ;  /* 0x0000e200ff047b82 */ /* 0x000ea20000000a00 */
[----:B0-----:R-:W-:-:S06]  /*0110*/  IMAD.WIDE R2, R7, 0x4, R2 ;  /* 0x0000000407027825 */ /* 0x001fcc00078e0202 */
[----:B-1----:R-:W3:Y:S01]  /*0120*/  LDG.E R2, desc[UR4][R2.64] ;  /* 0x0000000402027981 */ /* 0x002ee2000c1e1900 */
[----:B--2---:R-:W-:-:S04]  /*0130*/  IMAD.WIDE R4, R7, 0x4, R4 ;  /* 0x0000000407047825 */ /* 0x004fc800078e0204 */
[----:B---3--:R-:W-:-:S05]  /*0140*/  FADD R7, R2, R2 ;  /* 0x0000000202077221 */ /* 0x008fca0000000000 */
[----:B------:R-:W-:Y:S01]  /*0150*/  STG.E desc[UR4][R4.64], R7 ;  /* 0x0000000704007986 */ /* 0x000fe2000c101904 */
[----:B------:R-:W-:Y:S05]  /*0160*/  EXIT ;  /* 0x000000000000794d */ /* 0x000fea0003800000 */
.L_x_5:
        /* <DEDUP_REMOVED lines=9> */
.L_x_12:


//--------------------- .text._Z14strided_accessPKfPfii --------------------------
	.section	.text._Z14strided_accessPKfPfii,"ax",@progbits
	.align	128
        .global         _Z14strided_accessPKfPfii
        .type           _Z14strided_accessPKfPfii,@function
        .size           _Z14strided_accessPKfPfii,(.L_x_13 - _Z14strided_accessPKfPfii)
        .other          _Z14strided_accessPKfPfii,@"STO_CUDA_ENTRY STV_DEFAULT"
_Z14strided_accessPKfPfii:
.text._Z14strided_accessPKfPfii:
        /* <DEDUP_REMOVED lines=15> */
[----:B------:R-:W-:-:S04]  /*00f0*/  IMAD R5, R0, UR7, R7 ;  /* 0x0000000700057c24 */ /* 0x000fc8000f8e0207 */
[----:B0-----:R-:W-:Y:S02]  /*0100*/  IMAD.WIDE R2, R5, 0x4, R2 ;  /* 0x0000000405027825 */ /* 0x001fe400078e0202 */
[----:B------:R-:W0:Y:S04]  /*0110*/  LDC.64 R4, c[0x0][0x388] ;  /* 0x0000e200ff047b82 */ /* 0x000e280000000a00 */
[----:B-1----:R-:W2:Y:S01]  /*0120*/  LDG.E R2, desc[UR4][R2.64] ;  /* 0x0000000402027981 */ /* 0x002ea2000c1e1900 */
[----:B------:R-:W-:-:S04]  /*0130*/  IMAD R7, R7, UR6, R0 ;  /* 0x0000000607077c24 */ /* 0x000fc8000f8e0200 */
[----:B0-----:R-:W-:-:S04]  /*0140*/  IMAD.WIDE R4, R7, 0x4, R4 ;  /* 0x0000000407047825 */ /* 0x001fc800078e0204 */
[----:B--2---:R-:W-:-:S05]  /*0150*/  FADD R7, R2, R2 ;  /* 0x0000000202077221 */ /* 0x004fca0000000000 */
[----:B------:R-:W-:Y:S01]  /*0160*/  STG.E desc[UR4][R4.64], R7 ;  /* 0x0000000704007986 */ /* 0x000fe2000c101904 */
[----:B------:R-:W-:Y:S05]  /*0170*/  EXIT ;  /* 0x000000000000794d */ /* 0x000fea0003800000 */
.L_x_6:
        /* <DEDUP_REMOVED lines=16> */
.L_x_13:


//--------------------- .nv.shared.reserved.0     --------------------------
	.section	.nv.shared.reserved.0,"aw",@nobits
	.weak		__nv_reservedSMEM_offset_0_alias
	.size		__nv_reservedSMEM_offset_0_alias, 0, 64
	.other		__nv_reservedSMEM_offset_0_alias,@"STO_CUDA_RESERVED_SHARED STV_DEFAULT"
__nv_reservedSMEM_offset_0_alias:
	.zero		0
	.zero		64


//--------------------- .nv.constant0._Z8high_ilpPKfPfi --------------------------
	.section	.nv.constant0._Z8high_ilpPKfPfi,"a",@progbits
	.sectionflags	@""
	.align	4
.nv.constant0._Z8high_ilpPKfPfi:
	.zero		916


//--------------------- .nv.constant0._Z7low_ilpPKfPfi --------------------------
	.section	.nv.constant0._Z7low_ilpPKfPfi,"a",@progbits
	.sectionflags	@""
	.align	4
.nv.constant0._Z7low_ilpPKfPfi:
	.zero		916


//--------------------- .nv.constant0._Z15fused_scale_addPKfS0_Pfffi --------------------------
	.section	.nv.constant0._Z15fused_scale_addPKfS0_Pfffi,"a",@progbits
	.sectionflags	@""
	.align	4
.nv.constant0._Z15fused_scale_addPKfS0_Pfffi:
	.zero		932


//--------------------- .nv.constant0._Z10add_kernelPKfS0_Pfi --------------------------
	.section	.nv.constant0._Z10add_kernelPKfS0_Pfi,"a",@progbits
	.sectionflags	@""
	.align	4
.nv.constant0._Z10add_kernelPKfS0_Pfi:
	.zero		924


//--------------------- .nv.constant0._Z12scale_kernelPKfPffi --------------------------
	.section	.nv.constant0._Z12scale_kernelPKfPffi,"a",@progbits
	.sectionflags	@""
	.align	4
.nv.constant0._Z12scale_kernelPKfPffi:
	.zero		920


//--------------------- .nv.constant0._Z16coalesced_accessPKfPfii --------------------------
	.section	.nv.constant0._Z16coalesced_accessPKfPfii,"a",@progbits
	.sectionflags	@""
	.align	4
.nv.constant0._Z16coalesced_accessPKfPfii:
	.zero		920


//--------------------- .nv.constant0._Z14strided_accessPKfPfii --------------------------
	.section	.nv.constant0._Z14strided_accessPKfPfii,"a",@progbits
	.sectionflags	@""
	.align	4
.nv.constant0._Z14strided_accessPKfPfii:
	.zero		920


//--------------------- SYMBOLS --------------------------

	.type		.nv.reservedSmem.offset0,@object
	.size		.nv.reservedSmem.offset0,0x4
